// auto-generated by cutlass_sweep.conv — config: {"arch": "sm_90", "cluster_m": 2, "cluster_n": 1, "conv_kind": "wgrad", "dtype": "bf16", "ndim": 3, "tile_k": 64, "tile_m": 64, "tile_n": 64}
#include "cutlass/cutlass.h"
#include "cute/tensor.hpp"
#include "cutlass/kernel_hardware_info.hpp"
#include "cutlass/conv/convolution.h"
#include "cutlass/conv/dispatch_policy.hpp"
#include "cutlass/conv/collective/collective_builder.hpp"
#include "cutlass/conv/kernel/conv_universal.hpp"
#include "cutlass/conv/device/conv_universal_adapter.hpp"
#include "cutlass/epilogue/collective/collective_builder.hpp"

using namespace cute;
using Elem = cutlass::bfloat16_t;
using Acc  = float;
using LayoutAB = cutlass::layout::TensorNDHWC;
using LayoutC  = cutlass::layout::TensorKCSRT;
constexpr auto ConvOp = cutlass::conv::Operator::kWgrad;
using TileShape    = Shape<_64, Shape<_64>, Shape<_64>>;
using ClusterShape = Shape<_2, _1, _1>;

using CollectiveEpilogue = typename cutlass::epilogue::collective::CollectiveBuilder<
    cutlass::arch::Sm90, cutlass::arch::OpClassTensorOp,
    TileShape, ClusterShape,
    cutlass::epilogue::collective::EpilogueTileAuto,
    Acc, Acc,
    Elem, LayoutC, 128 / cutlass::sizeof_bits<Elem>::value,
    Elem, LayoutC, 128 / cutlass::sizeof_bits<Elem>::value,
    cutlass::epilogue::collective::EpilogueScheduleAuto
  >::CollectiveOp;

using CollectiveMainloop = typename cutlass::conv::collective::CollectiveBuilder<
    cutlass::arch::Sm90, cutlass::arch::OpClassTensorOp, ConvOp,
    Elem, LayoutAB, 128 / cutlass::sizeof_bits<Elem>::value,
    Elem, LayoutAB, 128 / cutlass::sizeof_bits<Elem>::value,
    Acc,
    TileShape, ClusterShape,
    cutlass::conv::collective::StageCountAutoCarveout<
        static_cast<int>(sizeof(typename CollectiveEpilogue::SharedStorage))>,
    cutlass::conv::collective::KernelScheduleAuto
  >::CollectiveOp;

using ProblemShape = cutlass::conv::ConvProblemShape<
    ConvOp, CollectiveMainloop::DispatchPolicy::NumSpatialDimensions>;
using ConvKernel = cutlass::conv::kernel::ConvUniversal<
    ProblemShape, CollectiveMainloop, CollectiveEpilogue>;
using Conv = cutlass::conv::device::ConvUniversalAdapter<ConvKernel>;

auto* _anchor = &cutlass::device_kernel<ConvKernel>;


// ===== COMPILED SASS (sm_90a) =====

	.target	sm_90a

	.elftype	@"ET_EXEC"


//--------------------- .note.nv.tkinfo           --------------------------
	.section	.note.nv.tkinfo,"",@"SHT_NOTE"
	.sectionflags	@"SHF_NOTE_NV_TKINFO"
	.tkinfo
        /*0018*/ 	.word	0x00000002
        /*0030*/ 	.string	""
        /*0030*/ 	.string	"ptxas"
        /*0030*/ 	.string	"Cuda compilation tools, release 13.0, V13.0.88"
        /*0030*/ 	.string	"Build cuda_13.0.r13.0/compiler.36424714_0"
        /*0030*/ 	.string	"-arch sm_90a -m 64 "



//--------------------- .note.nv.cuinfo           --------------------------
	.section	.note.nv.cuinfo,"",@"SHT_NOTE"
	.sectionflags	@"SHF_NOTE_NV_CUINFO"
        /*0018*/ 	.short	0x0002
        /*001a*/ 	.short	0x005a
        /*001c*/ 	.short	0x0082
	.zero		2


//--------------------- .nv.info                  --------------------------
	.section	.nv.info,"",@"SHT_CUDA_INFO"
	.align	4


	//----- nvinfo : EIATTR_REGCOUNT
	.align		4
        /*0000*/ 	.byte	0x04, 0x2f
        /*0002*/ 	.short	(.L_12 - .L_11)
	.align		4
.L_11:
        /*0004*/ 	.word	index@(_ZN7cutlass13device_kernelINS_4conv6kernel13ConvUniversalINS1_16ConvProblemShapeILNS1_8OperatorE2ELi3EEENS1_10collective14CollectiveConvINS1_46MainloopSm90TmaGmmaWarpSpecializedImplicitGemmILS5_2ELi14ELi3EN4cute5tupleIJNSA_1CILi2EEENSC_ILi1EEESE_EEENS1_36KernelImplicitTmaWarpSpecializedSm90ELi1EEENSB_IJNSC_ILi64EEENSB_IJSI_EEESJ_EEENS_10bfloat16_tESL_NSA_8TiledMMAINSA_8MMA_AtomIJNSA_4SM904GMMA27MMA_64x64x16_F32BF16BF16_SSILNSP_5MajorE1ELSR_1ELNSP_7ScaleInE1ELSS_1EEEEEENSA_6LayoutINSB_IJSE_SE_SE_EEENSB_IJNSC_ILi0EEESX_SX_EEEEENSB_IJNSA_10UnderscoreES10_S10_EEEEENS7_6detail26Sm90ImplicitGemmTileTraitsINSA_13SM90_TMA_LOADENSA_14ComposedLayoutINSA_7SwizzleILi3ELi4ELi3EEENSA_18smem_ptr_flag_bitsILi16EEENSV_INSB_IJNSB_IJSI_SE_EEENSB_IJNSC_ILi8EEES1C_EEENSB_IJSE_NSC_ILi14EEEEEEEEENSB_IJNSB_IJSE_SX_EEENSB_IJSI_NSC_ILi512EEEEEENSB_IJSX_NSC_ILi4096EEEEEEEEEEEEEvEENS14_INSA_30SM90_TMA_LOAD_IM2COL_MULTICASTES1O_vEEEENS_8epilogue10collective6detail29Sm90TmaWarpSpecializedAdapterINS1U_15DefaultEpilogueISL_NSB_IJlNSB_IJSE_lllEEESX_EEES1Z_NS1T_6thread17LinearCombinationISL_Li1EffLNS20_9ScaleType4KindE0ELNS_15FloatRoundStyleE2ESL_EENS_4gemm15EpilogueDefaultEEEEEvvEEEEvNT_6ParamsE)
        /*0008*/ 	.word	0x00000046


	//----- nvinfo : EIATTR_FRAME_SIZE
	.align		4
.L_12:
        /*000c*/ 	.byte	0x04, 0x11
        /*000e*/ 	.short	(.L_14 - .L_13)
	.align		4
.L_13:
        /*0010*/ 	.word	index@(_ZN7cutlass13device_kernelINS_4conv6kernel13ConvUniversalINS1_16ConvProblemShapeILNS1_8OperatorE2ELi3EEENS1_10collective14CollectiveConvINS1_46MainloopSm90TmaGmmaWarpSpecializedImplicitGemmILS5_2ELi14ELi3EN4cute5tupleIJNSA_1CILi2EEENSC_ILi1EEESE_EEENS1_36KernelImplicitTmaWarpSpecializedSm90ELi1EEENSB_IJNSC_ILi64EEENSB_IJSI_EEESJ_EEENS_10bfloat16_tESL_NSA_8TiledMMAINSA_8MMA_AtomIJNSA_4SM904GMMA27MMA_64x64x16_F32BF16BF16_SSILNSP_5MajorE1ELSR_1ELNSP_7ScaleInE1ELSS_1EEEEEENSA_6LayoutINSB_IJSE_SE_SE_EEENSB_IJNSC_ILi0EEESX_SX_EEEEENSB_IJNSA_10UnderscoreES10_S10_EEEEENS7_6detail26Sm90ImplicitGemmTileTraitsINSA_13SM90_TMA_LOADENSA_14ComposedLayoutINSA_7SwizzleILi3ELi4ELi3EEENSA_18smem_ptr_flag_bitsILi16EEENSV_INSB_IJNSB_IJSI_SE_EEENSB_IJNSC_ILi8EEES1C_EEENSB_IJSE_NSC_ILi14EEEEEEEEENSB_IJNSB_IJSE_SX_EEENSB_IJSI_NSC_ILi512EEEEEENSB_IJSX_NSC_ILi4096EEEEEEEEEEEEEvEENS14_INSA_30SM90_TMA_LOAD_IM2COL_MULTICASTES1O_vEEEENS_8epilogue10collective6detail29Sm90TmaWarpSpecializedAdapterINS1U_15DefaultEpilogueISL_NSB_IJlNSB_IJSE_lllEEESX_EEES1Z_NS1T_6thread17LinearCombinationISL_Li1EffLNS20_9ScaleType4KindE0ELNS_15FloatRoundStyleE2ESL_EENS_4gemm15EpilogueDefaultEEEEEvvEEEEvNT_6ParamsE)
        /*0014*/ 	.word	0x00000000


	//----- nvinfo : EIATTR_MIN_STACK_SIZE
	.align		4
.L_14:
        /*0018*/ 	.byte	0x04, 0x12
        /*001a*/ 	.short	(.L_16 - .L_15)
	.align		4
.L_15:
        /*001c*/ 	.word	index@(_ZN7cutlass13device_kernelINS_4conv6kernel13ConvUniversalINS1_16ConvProblemShapeILNS1_8OperatorE2ELi3EEENS1_10collective14CollectiveConvINS1_46MainloopSm90TmaGmmaWarpSpecializedImplicitGemmILS5_2ELi14ELi3EN4cute5tupleIJNSA_1CILi2EEENSC_ILi1EEESE_EEENS1_36KernelImplicitTmaWarpSpecializedSm90ELi1EEENSB_IJNSC_ILi64EEENSB_IJSI_EEESJ_EEENS_10bfloat16_tESL_NSA_8TiledMMAINSA_8MMA_AtomIJNSA_4SM904GMMA27MMA_64x64x16_F32BF16BF16_SSILNSP_5MajorE1ELSR_1ELNSP_7ScaleInE1ELSS_1EEEEEENSA_6LayoutINSB_IJSE_SE_SE_EEENSB_IJNSC_ILi0EEESX_SX_EEEEENSB_IJNSA_10UnderscoreES10_S10_EEEEENS7_6detail26Sm90ImplicitGemmTileTraitsINSA_13SM90_TMA_LOADENSA_14ComposedLayoutINSA_7SwizzleILi3ELi4ELi3EEENSA_18smem_ptr_flag_bitsILi16EEENSV_INSB_IJNSB_IJSI_SE_EEENSB_IJNSC_ILi8EEES1C_EEENSB_IJSE_NSC_ILi14EEEEEEEEENSB_IJNSB_IJSE_SX_EEENSB_IJSI_NSC_ILi512EEEEEENSB_IJSX_NSC_ILi4096EEEEEEEEEEEEEvEENS14_INSA_30SM90_TMA_LOAD_IM2COL_MULTICASTES1O_vEEEENS_8epilogue10collective6detail29Sm90TmaWarpSpecializedAdapterINS1U_15DefaultEpilogueISL_NSB_IJlNSB_IJSE_lllEEESX_EEES1Z_NS1T_6thread17LinearCombinationISL_Li1EffLNS20_9ScaleType4KindE0ELNS_15FloatRoundStyleE2ESL_EENS_4gemm15EpilogueDefaultEEEEEvvEEEEvNT_6ParamsE)
        /*0020*/ 	.word	0x00000000
.L_16:


//--------------------- .nv.compat                --------------------------
	.section	.nv.compat,"",@"SHT_CUDA_COMPAT_INFO"
	.align	4
        /*0000*/ 	.byte	0x02, 0x09, 0x01, 0x00, 0x02, 0x02, 0x04, 0x00, 0x02, 0x05, 0x05, 0x00, 0x03, 0x07, 0x01, 0x01
        /*0010*/ 	.byte	0x02, 0x03, 0x01, 0x00, 0x02, 0x06, 0x01, 0x00, 0x04, 0x0b, 0x08, 0x00, 0x00, 0x00, 0x00, 0x00
        /*0020*/ 	.byte	0x00, 0x00, 0x00, 0x00


//--------------------- .nv.info._ZN7cutlass13device_kernelINS_4conv6kernel13ConvUniversalINS1_16ConvProblemShapeILNS1_8OperatorE2ELi3EEENS1_10collective14CollectiveConvINS1_46MainloopSm90TmaGmmaWarpSpecializedImplicitGemmILS5_2ELi14ELi3EN4cute5tupleIJNSA_1CILi2EEENSC_ILi1EEESE_EEENS1_36KernelImplicitTmaWarpSpecializedSm90ELi1EEENSB_IJNSC_ILi64EEENSB_IJSI_EEESJ_EEENS_10bfloat16_tESL_NSA_8TiledMMAINSA_8MMA_AtomIJNSA_4SM904GMMA27MMA_64x64x16_F32BF16BF16_SSILNSP_5MajorE1ELSR_1ELNSP_7ScaleInE1ELSS_1EEEEEENSA_6LayoutINSB_IJSE_SE_SE_EEENSB_IJNSC_ILi0EEESX_SX_EEEEENSB_IJNSA_10UnderscoreES10_S10_EEEEENS7_6detail26Sm90ImplicitGemmTileTraitsINSA_13SM90_TMA_LOADENSA_14ComposedLayoutINSA_7SwizzleILi3ELi4ELi3EEENSA_18smem_ptr_flag_bitsILi16EEENSV_INSB_IJNSB_IJSI_SE_EEENSB_IJNSC_ILi8EEES1C_EEENSB_IJSE_NSC_ILi14EEEEEEEEENSB_IJNSB_IJSE_SX_EEENSB_IJSI_NSC_ILi512EEEEEENSB_IJSX_NSC_ILi4096EEEEEEEEEEEEEvEENS14_INSA_30SM90_TMA_LOAD_IM2COL_MULTICASTES1O_vEEEENS_8epilogue10collective6detail29Sm90TmaWarpSpecializedAdapterINS1U_15DefaultEpilogueISL_NSB_IJlNSB_IJSE_lllEEESX_EEES1Z_NS1T_6thread17LinearCombinationISL_Li1EffLNS20_9ScaleType4KindE0ELNS_15FloatRoundStyleE2ESL_EENS_4gemm15EpilogueDefaultEEEEEvvEEEEvNT_6ParamsE --------------------------
	.section	.nv.info._ZN7cutlass13device_kernelINS_4conv6kernel13ConvUniversalINS1_16ConvProblemShapeILNS1_8OperatorE2ELi3EEENS1_10collective14CollectiveConvINS1_46MainloopSm90TmaGmmaWarpSpecializedImplicitGemmILS5_2ELi14ELi3EN4cute5tupleIJNSA_1CILi2EEENSC_ILi1EEESE_EEENS1_36KernelImplicitTmaWarpSpecializedSm90ELi1EEENSB_IJNSC_ILi64EEENSB_IJSI_EEESJ_EEENS_10bfloat16_tESL_NSA_8TiledMMAINSA_8MMA_AtomIJNSA_4SM904GMMA27MMA_64x64x16_F32BF16BF16_SSILNSP_5MajorE1ELSR_1ELNSP_7ScaleInE1ELSS_1EEEEEENSA_6LayoutINSB_IJSE_SE_SE_EEENSB_IJNSC_ILi0EEESX_SX_EEEEENSB_IJNSA_10UnderscoreES10_S10_EEEEENS7_6detail26Sm90ImplicitGemmTileTraitsINSA_13SM90_TMA_LOADENSA_14ComposedLayoutINSA_7SwizzleILi3ELi4ELi3EEENSA_18smem_ptr_flag_bitsILi16EEENSV_INSB_IJNSB_IJSI_SE_EEENSB_IJNSC_ILi8EEES1C_EEENSB_IJSE_NSC_ILi14EEEEEEEEENSB_IJNSB_IJSE_SX_EEENSB_IJSI_NSC_ILi512EEEEEENSB_IJSX_NSC_ILi4096EEEEEEEEEEEEEvEENS14_INSA_30SM90_TMA_LOAD_IM2COL_MULTICASTES1O_vEEEENS_8epilogue10collective6detail29Sm90TmaWarpSpecializedAdapterINS1U_15DefaultEpilogueISL_NSB_IJlNSB_IJSE_lllEEESX_EEES1Z_NS1T_6thread17LinearCombinationISL_Li1EffLNS20_9ScaleType4KindE0ELNS_15FloatRoundStyleE2ESL_EENS_4gemm15EpilogueDefaultEEEEEvvEEEEvNT_6ParamsE,"",@"SHT_CUDA_INFO"
	.sectionflags	@""
	.align	4


	//----- nvinfo : EIATTR_CUDA_API_VERSION
	.align		4
        /*0000*/ 	.byte	0x04, 0x37
        /*0002*/ 	.short	(.L_18 - .L_17)
.L_17:
        /*0004*/ 	.word	0x00000082


	//----- nvinfo : EIATTR_KPARAM_INFO
	.align		4
.L_18:
        /*0008*/ 	.byte	0x04, 0x17
        /*000a*/ 	.short	(.L_20 - .L_19)
.L_19:
        /*000c*/ 	.word	0x00000000
        /*0010*/ 	.short	0x0000
        /*0012*/ 	.short	0x0070
        /*0014*/ 	.byte	0x00, 0xf0, 0x01, 0x10


	//----- nvinfo : EIATTR_SPARSE_MMA_MASK
	.align		4
.L_20:
        /*0018*/ 	.byte	0x03, 0x50
        /*001a*/ 	.short	0x0000


	//----- nvinfo : EIATTR_MAXREG_COUNT
	.align		4
        /*001c*/ 	.byte	0x03, 0x1b
        /*001e*/ 	.short	0x00ff


	//----- nvinfo : EIATTR_NUM_BARRIERS
	.align		4
        /*0020*/ 	.byte	0x02, 0x4c
        /*0022*/ 	.byte	0x01
	.zero		1


	//----- nvinfo : EIATTR_MERCURY_ISA_VERSION
	.align		4
        /*0024*/ 	.byte	0x03, 0x5f
        /*0026*/ 	.short	0x0101


	//----- nvinfo : EIATTR_COOP_GROUP_MASK_REGIDS
	.align		4
        /*0028*/ 	.byte	0x04, 0x29
        /*002a*/ 	.short	(.L_22 - .L_21)


	//   ....[0]....
.L_21:
        /*002c*/ 	.word	0xffffffff


	//   ....[1]....
        /*0030*/ 	.word	0xffffffff


	//   ....[2]....
        /*0034*/ 	.word	0xffffffff


	//   ....[3]....
        /*0038*/ 	.word	0xffffffff


	//----- nvinfo : EIATTR_COOP_GROUP_INSTR_OFFSETS
	.align		4
.L_22:
        /*003c*/ 	.byte	0x04, 0x28
        /*003e*/ 	.short	(.L_24 - .L_23)


	//   ....[0]....
.L_23:
        /*0040*/ 	.word	0x00000070


	//   ....[1]....
        /*0044*/ 	.word	0x00000080


	//   ....[2]....
        /*0048*/ 	.word	0x00000140


	//   ....[3]....
        /*004c*/ 	.word	0x00000810


	//----- nvinfo : EIATTR_MBARRIER_INSTR_OFFSETS
	.align		4
.L_24:
        /*0050*/ 	.byte	0x04, 0x39
        /*0052*/ 	.short	(.L_26 - .L_25)


	//   ....[0]....
.L_25:
        /*0054*/ 	.word	0x00000310
        /*0058*/ 	.word	0x000000ff
        /*005c*/ 	.word	0x00038000
        /*0060*/ 	.short	0x0100
        /*0062*/ 	.byte	0x08
	.zero		1


	//   ....[1]....
        /*0064*/ 	.word	0x00000320
        /*0068*/ 	.word	0x000000ff
        /*006c*/ 	.word	0x00038070
        /*0070*/ 	.short	0x0100
        /*0072*/ 	.byte	0x08
	.zero		1


	//   ....[2]....
        /*0074*/ 	.word	0x00000330
        /*0078*/ 	.word	0x000000ff
        /*007c*/ 	.word	0x00038008
        /*0080*/ 	.short	0x0100
        /*0082*/ 	.byte	0x08
	.zero		1


	//   ....[3]....
        /*0084*/ 	.word	0x00000340
        /*0088*/ 	.word	0x000000ff
        /*008c*/ 	.word	0x00038078
        /*0090*/ 	.short	0x0100
        /*0092*/ 	.byte	0x08
	.zero		1


	//   ....[4]....
        /*0094*/ 	.word	0x00000350
        /*0098*/ 	.word	0x000000ff
        /*009c*/ 	.word	0x00038010
        /*00a0*/ 	.short	0x0100
        /*00a2*/ 	.byte	0x08
	.zero		1


	//   ....[5]....
        /*00a4*/ 	.word	0x00000360
        /*00a8*/ 	.word	0x000000ff
        /*00ac*/ 	.word	0x00038080
        /*00b0*/ 	.short	0x0100
        /*00b2*/ 	.byte	0x08
	.zero		1


	//   ....[6]....
        /*00b4*/ 	.word	0x00000370
        /*00b8*/ 	.word	0x000000ff
        /*00bc*/ 	.word	0x00038018
        /*00c0*/ 	.short	0x0100
        /*00c2*/ 	.byte	0x08
	.zero		1


	//   ....[7]....
        /*00c4*/ 	.word	0x00000380
        /*00c8*/ 	.word	0x000000ff
        /*00cc*/ 	.word	0x00038088
        /*00d0*/ 	.short	0x0100
        /*00d2*/ 	.byte	0x08
	.zero		1


	//   ....[8]....
        /*00d4*/ 	.word	0x00000390
        /*00d8*/ 	.word	0x000000ff
        /*00dc*/ 	.word	0x00038020
        /*00e0*/ 	.short	0x0100
        /*00e2*/ 	.byte	0x08
	.zero		1


	//   ....[9]....
        /*00e4*/ 	.word	0x000003a0
        /*00e8*/ 	.word	0x000000ff
        /*00ec*/ 	.word	0x00038090
        /*00f0*/ 	.short	0x0100
        /*00f2*/ 	.byte	0x08
	.zero		1


	//   ....[10]....
        /*00f4*/ 	.word	0x000003b0
        /*00f8*/ 	.word	0x000000ff
        /*00fc*/ 	.word	0x00038028
        /*0100*/ 	.short	0x0100
        /*0102*/ 	.byte	0x08
	.zero		1


	//   ....[11]....
        /*0104*/ 	.word	0x000003c0
        /*0108*/ 	.word	0x000000ff
        /*010c*/ 	.word	0x00038098
        /*0110*/ 	.short	0x0100
        /*0112*/ 	.byte	0x08
	.zero		1


	//   ....[12]....
        /*0114*/ 	.word	0x000003d0
        /*0118*/ 	.word	0x000000ff
        /*011c*/ 	.word	0x00038030
        /*0120*/ 	.short	0x0100
        /*0122*/ 	.byte	0x08
	.zero		1


	//   ....[13]....
        /*0124*/ 	.word	0x000003e0
        /*0128*/ 	.word	0x000000ff
        /*012c*/ 	.word	0x000380a0
        /*0130*/ 	.short	0x0100
        /*0132*/ 	.byte	0x08
	.zero		1


	//   ....[14]....
        /*0134*/ 	.word	0x000003f0
        /*0138*/ 	.word	0x000000ff
        /*013c*/ 	.word	0x00038038
        /*0140*/ 	.short	0x0100
        /*0142*/ 	.byte	0x08
	.zero		1


	//   ....[15]....
        /*0144*/ 	.word	0x00000400
        /*0148*/ 	.word	0x000000ff
        /*014c*/ 	.word	0x000380a8
        /*0150*/ 	.short	0x0100
        /*0152*/ 	.byte	0x08
	.zero		1


	//   ....[16]....
        /*0154*/ 	.word	0x00000410
        /*0158*/ 	.word	0x000000ff
        /*015c*/ 	.word	0x00038040
        /*0160*/ 	.short	0x0100
        /*0162*/ 	.byte	0x08
	.zero		1


	//   ....[17]....
        /*0164*/ 	.word	0x00000420
        /*0168*/ 	.word	0x000000ff
        /*016c*/ 	.word	0x000380b0
        /*0170*/ 	.short	0x0100
        /*0172*/ 	.byte	0x08
	.zero		1


	//   ....[18]....
        /*0174*/ 	.word	0x00000430
        /*0178*/ 	.word	0x000000ff
        /*017c*/ 	.word	0x00038048
        /*0180*/ 	.short	0x0100
        /*0182*/ 	.byte	0x08
	.zero		1


	//   ....[19]....
        /*0184*/ 	.word	0x00000440
        /*0188*/ 	.word	0x000000ff
        /*018c*/ 	.word	0x000380b8
        /*0190*/ 	.short	0x0100
        /*0192*/ 	.byte	0x08
	.zero		1


	//   ....[20]....
        /*0194*/ 	.word	0x00000450
        /*0198*/ 	.word	0x000000ff
        /*019c*/ 	.word	0x00038050
        /*01a0*/ 	.short	0x0100
        /*01a2*/ 	.byte	0x08
	.zero		1


	//   ....[21]....
        /*01a4*/ 	.word	0x00000460
        /*01a8*/ 	.word	0x000000ff
        /*01ac*/ 	.word	0x000380c0
        /*01b0*/ 	.short	0x0100
        /*01b2*/ 	.byte	0x08
	.zero		1


	//   ....[22]....
        /*01b4*/ 	.word	0x00000470
        /*01b8*/ 	.word	0x000000ff
        /*01bc*/ 	.word	0x00038058
        /*01c0*/ 	.short	0x0100
        /*01c2*/ 	.byte	0x08
	.zero		1


	//   ....[23]....
        /*01c4*/ 	.word	0x00000480
        /*01c8*/ 	.word	0x000000ff
        /*01cc*/ 	.word	0x000380c8
        /*01d0*/ 	.short	0x0100
        /*01d2*/ 	.byte	0x08
	.zero		1


	//   ....[24]....
        /*01d4*/ 	.word	0x00000490
        /*01d8*/ 	.word	0x000000ff
        /*01dc*/ 	.word	0x00038060
        /*01e0*/ 	.short	0x0100
        /*01e2*/ 	.byte	0x08
	.zero		1


	//   ....[25]....
        /*01e4*/ 	.word	0x000004a0
        /*01e8*/ 	.word	0x000000ff
        /*01ec*/ 	.word	0x000380d0
        /*01f0*/ 	.short	0x0100
        /*01f2*/ 	.byte	0x08
	.zero		1


	//   ....[26]....
        /*01f4*/ 	.word	0x000004b0
        /*01f8*/ 	.word	0x000000ff
        /*01fc*/ 	.word	0x00038068
        /*0200*/ 	.short	0x0100
        /*0202*/ 	.byte	0x08
	.zero		1


	//   ....[27]....
        /*0204*/ 	.word	0x000004c0
        /*0208*/ 	.word	0x000000ff
        /*020c*/ 	.word	0x000380d8
        /*0210*/ 	.short	0x0100
        /*0212*/ 	.byte	0x08
	.zero		1


	//   ....[28]....
        /*0214*/ 	.word	0x00001270
        /*0218*/ 	.word	0x0000000b
        /*021c*/ 	.word	0x00038000
        /*0220*/ 	.short	0x010a
        /*0222*/ 	.byte	0x3f
	.zero		1


	//   ....[29]....
        /*0224*/ 	.word	0x00001600
        /*0228*/ 	.word	0x0000000b
        /*022c*/ 	.word	0x00038000
        /*0230*/ 	.short	0x010a
        /*0232*/ 	.byte	0x3f
	.zero		1


	//   ....[30]....
        /*0234*/ 	.word	0x00001820
        /*0238*/ 	.word	0x0000000b
        /*023c*/ 	.word	0x00000000
        /*0240*/ 	.short	0x0101
        /*0242*/ 	.byte	0x3f
	.zero		1


	//   ....[31]....
        /*0244*/ 	.word	0x00001ae0
        /*0248*/ 	.word	0x00000007
        /*024c*/ 	.word	0x00000000
        /*0250*/ 	.short	0x0101
        /*0252*/ 	.byte	0x3f
	.zero		1


	//   ....[32]....
        /*0254*/ 	.word	0x00004980
        /*0258*/ 	.word	0x00000008
        /*025c*/ 	.word	0x00038070
        /*0260*/ 	.short	0x010a
        /*0262*/ 	.byte	0x3f
	.zero		1


	//   ....[33]....
        /*0264*/ 	.word	0x000050d0
        /*0268*/ 	.word	0x00000002
        /*026c*/ 	.word	0x00000000
        /*0270*/ 	.short	0x010a
        /*0272*/ 	.byte	0x3f
	.zero		1


	//   ....[34]....
        /*0274*/ 	.word	0x00005180
        /*0278*/ 	.word	0x00000002
        /*027c*/ 	.word	0x00000000
        /*0280*/ 	.short	0x010a
        /*0282*/ 	.byte	0x3f
	.zero		1


	//   ....[35]....
        /*0284*/ 	.word	0x00005230
        /*0288*/ 	.word	0x00000002
        /*028c*/ 	.word	0x00000000
        /*0290*/ 	.short	0x010a
        /*0292*/ 	.byte	0x3f
	.zero		1


	//   ....[36]....
        /*0294*/ 	.word	0x000052e0
        /*0298*/ 	.word	0x00000002
        /*029c*/ 	.word	0x00000000
        /*02a0*/ 	.short	0x010a
        /*02a2*/ 	.byte	0x3f
	.zero		1


	//   ....[37]....
        /*02a4*/ 	.word	0x00005390
        /*02a8*/ 	.word	0x00000002
        /*02ac*/ 	.word	0x00000000
        /*02b0*/ 	.short	0x010a
        /*02b2*/ 	.byte	0x3f
	.zero		1


	//   ....[38]....
        /*02b4*/ 	.word	0x00005440
        /*02b8*/ 	.word	0x00000002
        /*02bc*/ 	.word	0x00000000
        /*02c0*/ 	.short	0x010a
        /*02c2*/ 	.byte	0x3f
	.zero		1


	//   ....[39]....
        /*02c4*/ 	.word	0x000054f0
        /*02c8*/ 	.word	0x00000002
        /*02cc*/ 	.word	0x00000000
        /*02d0*/ 	.short	0x010a
        /*02d2*/ 	.byte	0x3f
	.zero		1


	//   ....[40]....
        /*02d4*/ 	.word	0x000055a0
        /*02d8*/ 	.word	0x00000002
        /*02dc*/ 	.word	0x00000000
        /*02e0*/ 	.short	0x010a
        /*02e2*/ 	.byte	0x3f
	.zero		1


	//   ....[41]....
        /*02e4*/ 	.word	0x00005650
        /*02e8*/ 	.word	0x00000002
        /*02ec*/ 	.word	0x00000000
        /*02f0*/ 	.short	0x010a
        /*02f2*/ 	.byte	0x3f
	.zero		1


	//   ....[42]....
        /*02f4*/ 	.word	0x00005700
        /*02f8*/ 	.word	0x00000002
        /*02fc*/ 	.word	0x00000000
        /*0300*/ 	.short	0x010a
        /*0302*/ 	.byte	0x3f
	.zero		1


	//   ....[43]....
        /*0304*/ 	.word	0x000057b0
        /*0308*/ 	.word	0x00000002
        /*030c*/ 	.word	0x00000000
        /*0310*/ 	.short	0x010a
        /*0312*/ 	.byte	0x3f
	.zero		1


	//   ....[44]....
        /*0314*/ 	.word	0x00005860
        /*0318*/ 	.word	0x00000002
        /*031c*/ 	.word	0x00000000
        /*0320*/ 	.short	0x010a
        /*0322*/ 	.byte	0x3f
	.zero		1


	//   ....[45]....
        /*0324*/ 	.word	0x00005910
        /*0328*/ 	.word	0x00000002
        /*032c*/ 	.word	0x00000000
        /*0330*/ 	.short	0x010a
        /*0332*/ 	.byte	0x3f
	.zero		1


	//   ....[46]....
        /*0334*/ 	.word	0x000059c0
        /*0338*/ 	.word	0x00000003
        /*033c*/ 	.word	0x00000000
        /*0340*/ 	.short	0x010a
        /*0342*/ 	.byte	0x3f
	.zero		1


	//----- nvinfo : EIATTR_NUM_MBARRIERS
	.align		4
.L_26:
        /*0344*/ 	.byte	0x03, 0x38
        /*0346*/ 	.short	0x001c


	//----- nvinfo : EIATTR_EXIT_INSTR_OFFSETS
	.align		4
        /*0348*/ 	.byte	0x04, 0x1c
        /*034a*/ 	.short	(.L_28 - .L_27)


	//   ....[0]....
.L_27:
        /*034c*/ 	.word	0x00001090


	//   ....[1]....
        /*0350*/ 	.word	0x00001cc0


	//   ....[2]....
        /*0354*/ 	.word	0x00001da0


	//   ....[3]....
        /*0358*/ 	.word	0x00001e90


	//   ....[4]....
        /*035c*/ 	.word	0x00003bc0


	//   ....[5]....
        /*0360*/ 	.word	0x00003bf0


	//   ....[6]....
        /*0364*/ 	.word	0x000046e0


	//   ....[7]....
        /*0368*/ 	.word	0x00004710


	//   ....[8]....
        /*036c*/ 	.word	0x00004730


	//   ....[9]....
        /*0370*/ 	.word	0x00004fe0


	//   ....[10]....
        /*0374*/ 	.word	0x000059f0


	//----- nvinfo : EIATTR_MAX_THREADS
	.align		4
.L_28:
        /*0378*/ 	.byte	0x04, 0x05
        /*037a*/ 	.short	(.L_30 - .L_29)
.L_29:
        /*037c*/ 	.word	0x00000100
        /*0380*/ 	.word	0x00000001
        /*0384*/ 	.word	0x00000001


	//----- nvinfo : EIATTR_CRS_STACK_SIZE
	.align		4
.L_30:
        /*0388*/ 	.byte	0x04, 0x1e
        /*038a*/ 	.short	(.L_32 - .L_31)
.L_31:
        /*038c*/ 	.word	0x00000000


	//----- nvinfo : EIATTR_CBANK_PARAM_SIZE
	.align		4
.L_32:
        /*0390*/ 	.byte	0x03, 0x19
        /*0392*/ 	.short	0x0470


	//----- nvinfo : EIATTR_PARAM_CBANK
	.align		4
        /*0394*/ 	.byte	0x04, 0x0a
        /*0396*/ 	.short	(.L_34 - .L_33)
	.align		4
.L_33:
        /*0398*/ 	.word	index@(.nv.constant0._ZN7cutlass13device_kernelINS_4conv6kernel13ConvUniversalINS1_16ConvProblemShapeILNS1_8OperatorE2ELi3EEENS1_10collective14CollectiveConvINS1_46MainloopSm90TmaGmmaWarpSpecializedImplicitGemmILS5_2ELi14ELi3EN4cute5tupleIJNSA_1CILi2EEENSC_ILi1EEESE_EEENS1_36KernelImplicitTmaWarpSpecializedSm90ELi1EEENSB_IJNSC_ILi64EEENSB_IJSI_EEESJ_EEENS_10bfloat16_tESL_NSA_8TiledMMAINSA_8MMA_AtomIJNSA_4SM904GMMA27MMA_64x64x16_F32BF16BF16_SSILNSP_5MajorE1ELSR_1ELNSP_7ScaleInE1ELSS_1EEEEEENSA_6LayoutINSB_IJSE_SE_SE_EEENSB_IJNSC_ILi0EEESX_SX_EEEEENSB_IJNSA_10UnderscoreES10_S10_EEEEENS7_6detail26Sm90ImplicitGemmTileTraitsINSA_13SM90_TMA_LOADENSA_14ComposedLayoutINSA_7SwizzleILi3ELi4ELi3EEENSA_18smem_ptr_flag_bitsILi16EEENSV_INSB_IJNSB_IJSI_SE_EEENSB_IJNSC_ILi8EEES1C_EEENSB_IJSE_NSC_ILi14EEEEEEEEENSB_IJNSB_IJSE_SX_EEENSB_IJSI_NSC_ILi512EEEEEENSB_IJSX_NSC_ILi4096EEEEEEEEEEEEEvEENS14_INSA_30SM90_TMA_LOAD_IM2COL_MULTICASTES1O_vEEEENS_8epilogue10collective6detail29Sm90TmaWarpSpecializedAdapterINS1U_15DefaultEpilogueISL_NSB_IJlNSB_IJSE_lllEEESX_EEES1Z_NS1T_6thread17LinearCombinationISL_Li1EffLNS20_9ScaleType4KindE0ELNS_15FloatRoundStyleE2ESL_EENS_4gemm15EpilogueDefaultEEEEEvvEEEEvNT_6ParamsE)
        /*039c*/ 	.short	0x0210
        /*039e*/ 	.short	0x0470


	//----- nvinfo : EIATTR_SW_WAR
	.align		4
.L_34:
        /*03a0*/ 	.byte	0x04, 0x36
        /*03a2*/ 	.short	(.L_36 - .L_35)
.L_35:
        /*03a4*/ 	.word	0x00000008
.L_36:


//--------------------- .nv.callgraph             --------------------------
	.section	.nv.callgraph,"",@"SHT_CUDA_CALLGRAPH"
	.align	4
	.sectionentsize	8
	.align		4
        /*0000*/ 	.word	0x00000000
	.align		4
        /*0004*/ 	.word	0xffffffff
	.align		4
        /*0008*/ 	.word	0x00000000
	.align		4
        /*000c*/ 	.word	0xfffffffe
	.align		4
        /*0010*/ 	.word	0x00000000
	.align		4
        /*0014*/ 	.word	0xfffffffd
	.align		4
        /*0018*/ 	.word	0x00000000
	.align		4
        /*001c*/ 	.word	0xfffffffc


//--------------------- .nv.constant4             --------------------------
	.section	.nv.constant4,"a",@progbits
	.align	8
	.align		8
.nv.constant4:
        /*0000*/ 	.dword	_ZN39_INTERNAL_1b04e669_4_k_cu_bd27319b_31694cuda3std3__45__cpo5beginE
	.align		8
        /*0008*/ 	.dword	_ZN39_INTERNAL_1b04e669_4_k_cu_bd27319b_31694cuda3std3__45__cpo3endE
	.align		8
        /*0010*/ 	.dword	_ZN39_INTERNAL_1b04e669_4_k_cu_bd27319b_31694cuda3std3__45__cpo6cbeginE
	.align		8
        /*0018*/ 	.dword	_ZN39_INTERNAL_1b04e669_4_k_cu_bd27319b_31694cuda3std3__45__cpo4cendE
	.align		8
        /*0020*/ 	.dword	_ZN39_INTERNAL_1b04e669_4_k_cu_bd27319b_31694cuda3std3__441_GLOBAL__N__1b04e669_4_k_cu_bd27319b_31696ignoreE
	.align		8
        /*0028*/ 	.dword	_ZN39_INTERNAL_1b04e669_4_k_cu_bd27319b_31694cuda3std3__419piecewise_constructE
	.align		8
        /*0030*/ 	.dword	_ZN39_INTERNAL_1b04e669_4_k_cu_bd27319b_31694cuda3std3__48in_placeE
	.align		8
        /*0038*/ 	.dword	_ZN39_INTERNAL_1b04e669_4_k_cu_bd27319b_31694cuda3std6ranges3__45__cpo4swapE
	.align		8
        /*0040*/ 	.dword	_ZN39_INTERNAL_1b04e669_4_k_cu_bd27319b_31694cuda3std6ranges3__45__cpo9iter_moveE
	.align		8
        /*0048*/ 	.dword	_ZN39_INTERNAL_1b04e669_4_k_cu_bd27319b_31694cute7productE
	.align		8
        /*0050*/ 	.dword	_ZN39_INTERNAL_1b04e669_4_k_cu_bd27319b_31694cute1_E


//--------------------- .text._ZN7cutlass13device_kernelINS_4conv6kernel13ConvUniversalINS1_16ConvProblemShapeILNS1_8OperatorE2ELi3EEENS1_10collective14CollectiveConvINS1_46MainloopSm90TmaGmmaWarpSpecializedImplicitGemmILS5_2ELi14ELi3EN4cute5tupleIJNSA_1CILi2EEENSC_ILi1EEESE_EEENS1_36KernelImplicitTmaWarpSpecializedSm90ELi1EEENSB_IJNSC_ILi64EEENSB_IJSI_EEESJ_EEENS_10bfloat16_tESL_NSA_8TiledMMAINSA_8MMA_AtomIJNSA_4SM904GMMA27MMA_64x64x16_F32BF16BF16_SSILNSP_5MajorE1ELSR_1ELNSP_7ScaleInE1ELSS_1EEEEEENSA_6LayoutINSB_IJSE_SE_SE_EEENSB_IJNSC_ILi0EEESX_SX_EEEEENSB_IJNSA_10UnderscoreES10_S10_EEEEENS7_6detail26Sm90ImplicitGemmTileTraitsINSA_13SM90_TMA_LOADENSA_14ComposedLayoutINSA_7SwizzleILi3ELi4ELi3EEENSA_18smem_ptr_flag_bitsILi16EEENSV_INSB_IJNSB_IJSI_SE_EEENSB_IJNSC_ILi8EEES1C_EEENSB_IJSE_NSC_ILi14EEEEEEEEENSB_IJNSB_IJSE_SX_EEENSB_IJSI_NSC_ILi512EEEEEENSB_IJSX_NSC_ILi4096EEEEEEEEEEEEEvEENS14_INSA_30SM90_TMA_LOAD_IM2COL_MULTICASTES1O_vEEEENS_8epilogue10collective6detail29Sm90TmaWarpSpecializedAdapterINS1U_15DefaultEpilogueISL_NSB_IJlNSB_IJSE_lllEEESX_EEES1Z_NS1T_6thread17LinearCombinationISL_Li1EffLNS20_9ScaleType4KindE0ELNS_15FloatRoundStyleE2ESL_EENS_4gemm15EpilogueDefaultEEEEEvvEEEEvNT_6ParamsE --------------------------
	.section	.text._ZN7cutlass13device_kernelINS_4conv6kernel13ConvUniversalINS1_16ConvProblemShapeILNS1_8OperatorE2ELi3EEENS1_10collective14CollectiveConvINS1_46MainloopSm90TmaGmmaWarpSpecializedImplicitGemmILS5_2ELi14ELi3EN4cute5tupleIJNSA_1CILi2EEENSC_ILi1EEESE_EEENS1_36KernelImplicitTmaWarpSpecializedSm90ELi1EEENSB_IJNSC_ILi64EEENSB_IJSI_EEESJ_EEENS_10bfloat16_tESL_NSA_8TiledMMAINSA_8MMA_AtomIJNSA_4SM904GMMA27MMA_64x64x16_F32BF16BF16_SSILNSP_5MajorE1ELSR_1ELNSP_7ScaleInE1ELSS_1EEEEEENSA_6LayoutINSB_IJSE_SE_SE_EEENSB_IJNSC_ILi0EEESX_SX_EEEEENSB_IJNSA_10UnderscoreES10_S10_EEEEENS7_6detail26Sm90ImplicitGemmTileTraitsINSA_13SM90_TMA_LOADENSA_14ComposedLayoutINSA_7SwizzleILi3ELi4ELi3EEENSA_18smem_ptr_flag_bitsILi16EEENSV_INSB_IJNSB_IJSI_SE_EEENSB_IJNSC_ILi8EEES1C_EEENSB_IJSE_NSC_ILi14EEEEEEEEENSB_IJNSB_IJSE_SX_EEENSB_IJSI_NSC_ILi512EEEEEENSB_IJSX_NSC_ILi4096EEEEEEEEEEEEEvEENS14_INSA_30SM90_TMA_LOAD_IM2COL_MULTICASTES1O_vEEEENS_8epilogue10collective6detail29Sm90TmaWarpSpecializedAdapterINS1U_15DefaultEpilogueISL_NSB_IJlNSB_IJSE_lllEEESX_EEES1Z_NS1T_6thread17LinearCombinationISL_Li1EffLNS20_9ScaleType4KindE0ELNS_15FloatRoundStyleE2ESL_EENS_4gemm15EpilogueDefaultEEEEEvvEEEEvNT_6ParamsE,"ax",@progbits
	.align	128
.text._ZN7cutlass13device_kernelINS_4conv6kernel13ConvUniversalINS1_16ConvProblemShapeILNS1_8OperatorE2ELi3EEENS1_10collective14CollectiveConvINS1_46MainloopSm90TmaGmmaWarpSpecializedImplicitGemmILS5_2ELi14ELi3EN4cute5tupleIJNSA_1CILi2EEENSC_ILi1EEESE_EEENS1_36KernelImplicitTmaWarpSpecializedSm90ELi1EEENSB_IJNSC_ILi64EEENSB_IJSI_EEESJ_EEENS_10bfloat16_tESL_NSA_8TiledMMAINSA_8MMA_AtomIJNSA_4SM904GMMA27MMA_64x64x16_F32BF16BF16_SSILNSP_5MajorE1ELSR_1ELNSP_7ScaleInE1ELSS_1EEEEEENSA_6LayoutINSB_IJSE_SE_SE_EEENSB_IJNSC_ILi0EEESX_SX_EEEEENSB_IJNSA_10UnderscoreES10_S10_EEEEENS7_6detail26Sm90ImplicitGemmTileTraitsINSA_13SM90_TMA_LOADENSA_14ComposedLayoutINSA_7SwizzleILi3ELi4ELi3EEENSA_18smem_ptr_flag_bitsILi16EEENSV_INSB_IJNSB_IJSI_SE_EEENSB_IJNSC_ILi8EEES1C_EEENSB_IJSE_NSC_ILi14EEEEEEEEENSB_IJNSB_IJSE_SX_EEENSB_IJSI_NSC_ILi512EEEEEENSB_IJSX_NSC_ILi4096EEEEEEEEEEEEEvEENS14_INSA_30SM90_TMA_LOAD_IM2COL_MULTICASTES1O_vEEEENS_8epilogue10collective6detail29Sm90TmaWarpSpecializedAdapterINS1U_15DefaultEpilogueISL_NSB_IJlNSB_IJSE_lllEEESX_EEES1Z_NS1T_6thread17LinearCombinationISL_Li1EffLNS20_9ScaleType4KindE0ELNS_15FloatRoundStyleE2ESL_EENS_4gemm15EpilogueDefaultEEEEEvvEEEEvNT_6ParamsE:
        .type           _ZN7cutlass13device_kernelINS_4conv6kernel13ConvUniversalINS1_16ConvProblemShapeILNS1_8OperatorE2ELi3EEENS1_10collective14CollectiveConvINS1_46MainloopSm90TmaGmmaWarpSpecializedImplicitGemmILS5_2ELi14ELi3EN4cute5tupleIJNSA_1CILi2EEENSC_ILi1EEESE_EEENS1_36KernelImplicitTmaWarpSpecializedSm90ELi1EEENSB_IJNSC_ILi64EEENSB_IJSI_EEESJ_EEENS_10bfloat16_tESL_NSA_8TiledMMAINSA_8MMA_AtomIJNSA_4SM904GMMA27MMA_64x64x16_F32BF16BF16_SSILNSP_5MajorE1ELSR_1ELNSP_7ScaleInE1ELSS_1EEEEEENSA_6LayoutINSB_IJSE_SE_SE_EEENSB_IJNSC_ILi0EEESX_SX_EEEEENSB_IJNSA_10UnderscoreES10_S10_EEEEENS7_6detail26Sm90ImplicitGemmTileTraitsINSA_13SM90_TMA_LOADENSA_14ComposedLayoutINSA_7SwizzleILi3ELi4ELi3EEENSA_18smem_ptr_flag_bitsILi16EEENSV_INSB_IJNSB_IJSI_SE_EEENSB_IJNSC_ILi8EEES1C_EEENSB_IJSE_NSC_ILi14EEEEEEEEENSB_IJNSB_IJSE_SX_EEENSB_IJSI_NSC_ILi512EEEEEENSB_IJSX_NSC_ILi4096EEEEEEEEEEEEEvEENS14_INSA_30SM90_TMA_LOAD_IM2COL_MULTICASTES1O_vEEEENS_8epilogue10collective6detail29Sm90TmaWarpSpecializedAdapterINS1U_15DefaultEpilogueISL_NSB_IJlNSB_IJSE_lllEEESX_EEES1Z_NS1T_6thread17LinearCombinationISL_Li1EffLNS20_9ScaleType4KindE0ELNS_15FloatRoundStyleE2ESL_EENS_4gemm15EpilogueDefaultEEEEEvvEEEEvNT_6ParamsE,@function
        .size           _ZN7cutlass13device_kernelINS_4conv6kernel13ConvUniversalINS1_16ConvProblemShapeILNS1_8OperatorE2ELi3EEENS1_10collective14CollectiveConvINS1_46MainloopSm90TmaGmmaWarpSpecializedImplicitGemmILS5_2ELi14ELi3EN4cute5tupleIJNSA_1CILi2EEENSC_ILi1EEESE_EEENS1_36KernelImplicitTmaWarpSpecializedSm90ELi1EEENSB_IJNSC_ILi64EEENSB_IJSI_EEESJ_EEENS_10bfloat16_tESL_NSA_8TiledMMAINSA_8MMA_AtomIJNSA_4SM904GMMA27MMA_64x64x16_F32BF16BF16_SSILNSP_5MajorE1ELSR_1ELNSP_7ScaleInE1ELSS_1EEEEEENSA_6LayoutINSB_IJSE_SE_SE_EEENSB_IJNSC_ILi0EEESX_SX_EEEEENSB_IJNSA_10UnderscoreES10_S10_EEEEENS7_6detail26Sm90ImplicitGemmTileTraitsINSA_13SM90_TMA_LOADENSA_14ComposedLayoutINSA_7SwizzleILi3ELi4ELi3EEENSA_18smem_ptr_flag_bitsILi16EEENSV_INSB_IJNSB_IJSI_SE_EEENSB_IJNSC_ILi8EEES1C_EEENSB_IJSE_NSC_ILi14EEEEEEEEENSB_IJNSB_IJSE_SX_EEENSB_IJSI_NSC_ILi512EEEEEENSB_IJSX_NSC_ILi4096EEEEEEEEEEEEEvEENS14_INSA_30SM90_TMA_LOAD_IM2COL_MULTICASTES1O_vEEEENS_8epilogue10collective6detail29Sm90TmaWarpSpecializedAdapterINS1U_15DefaultEpilogueISL_NSB_IJlNSB_IJSE_lllEEESX_EEES1Z_NS1T_6thread17LinearCombinationISL_Li1EffLNS20_9ScaleType4KindE0ELNS_15FloatRoundStyleE2ESL_EENS_4gemm15EpilogueDefaultEEEEEvvEEEEvNT_6ParamsE,(.L_x_112 - _ZN7cutlass13device_kernelINS_4conv6kernel13ConvUniversalINS1_16ConvProblemShapeILNS1_8OperatorE2ELi3EEENS1_10collective14CollectiveConvINS1_46MainloopSm90TmaGmmaWarpSpecializedImplicitGemmILS5_2ELi14ELi3EN4cute5tupleIJNSA_1CILi2EEENSC_ILi1EEESE_EEENS1_36KernelImplicitTmaWarpSpecializedSm90ELi1EEENSB_IJNSC_ILi64EEENSB_IJSI_EEESJ_EEENS_10bfloat16_tESL_NSA_8TiledMMAINSA_8MMA_AtomIJNSA_4SM904GMMA27MMA_64x64x16_F32BF16BF16_SSILNSP_5MajorE1ELSR_1ELNSP_7ScaleInE1ELSS_1EEEEEENSA_6LayoutINSB_IJSE_SE_SE_EEENSB_IJNSC_ILi0EEESX_SX_EEEEENSB_IJNSA_10UnderscoreES10_S10_EEEEENS7_6detail26Sm90ImplicitGemmTileTraitsINSA_13SM90_TMA_LOADENSA_14ComposedLayoutINSA_7SwizzleILi3ELi4ELi3EEENSA_18smem_ptr_flag_bitsILi16EEENSV_INSB_IJNSB_IJSI_SE_EEENSB_IJNSC_ILi8EEES1C_EEENSB_IJSE_NSC_ILi14EEEEEEEEENSB_IJNSB_IJSE_SX_EEENSB_IJSI_NSC_ILi512EEEEEENSB_IJSX_NSC_ILi4096EEEEEEEEEEEEEvEENS14_INSA_30SM90_TMA_LOAD_IM2COL_MULTICASTES1O_vEEEENS_8epilogue10collective6detail29Sm90TmaWarpSpecializedAdapterINS1U_15DefaultEpilogueISL_NSB_IJlNSB_IJSE_lllEEESX_EEES1Z_NS1T_6thread17LinearCombinationISL_Li1EffLNS20_9ScaleType4KindE0ELNS_15FloatRoundStyleE2ESL_EENS_4gemm15EpilogueDefaultEEEEEvvEEEEvNT_6ParamsE)
        .other          _ZN7cutlass13device_kernelINS_4conv6kernel13ConvUniversalINS1_16ConvProblemShapeILNS1_8OperatorE2ELi3EEENS1_10collective14CollectiveConvINS1_46MainloopSm90TmaGmmaWarpSpecializedImplicitGemmILS5_2ELi14ELi3EN4cute5tupleIJNSA_1CILi2EEENSC_ILi1EEESE_EEENS1_36KernelImplicitTmaWarpSpecializedSm90ELi1EEENSB_IJNSC_ILi64EEENSB_IJSI_EEESJ_EEENS_10bfloat16_tESL_NSA_8TiledMMAINSA_8MMA_AtomIJNSA_4SM904GMMA27MMA_64x64x16_F32BF16BF16_SSILNSP_5MajorE1ELSR_1ELNSP_7ScaleInE1ELSS_1EEEEEENSA_6LayoutINSB_IJSE_SE_SE_EEENSB_IJNSC_ILi0EEESX_SX_EEEEENSB_IJNSA_10UnderscoreES10_S10_EEEEENS7_6detail26Sm90ImplicitGemmTileTraitsINSA_13SM90_TMA_LOADENSA_14ComposedLayoutINSA_7SwizzleILi3ELi4ELi3EEENSA_18smem_ptr_flag_bitsILi16EEENSV_INSB_IJNSB_IJSI_SE_EEENSB_IJNSC_ILi8EEES1C_EEENSB_IJSE_NSC_ILi14EEEEEEEEENSB_IJNSB_IJSE_SX_EEENSB_IJSI_NSC_ILi512EEEEEENSB_IJSX_NSC_ILi4096EEEEEEEEEEEEEvEENS14_INSA_30SM90_TMA_LOAD_IM2COL_MULTICASTES1O_vEEEENS_8epilogue10collective6detail29Sm90TmaWarpSpecializedAdapterINS1U_15DefaultEpilogueISL_NSB_IJlNSB_IJSE_lllEEESX_EEES1Z_NS1T_6thread17LinearCombinationISL_Li1EffLNS20_9ScaleType4KindE0ELNS_15FloatRoundStyleE2ESL_EENS_4gemm15EpilogueDefaultEEEEEvvEEEEvNT_6ParamsE,@"STO_CUDA_ENTRY STV_DEFAULT"
_ZN7cutlass13device_kernelINS_4conv6kernel13ConvUniversalINS1_16ConvProblemShapeILNS1_8OperatorE2ELi3EEENS1_10collective14CollectiveConvINS1_46MainloopSm90TmaGmmaWarpSpecializedImplicitGemmILS5_2ELi14ELi3EN4cute5tupleIJNSA_1CILi2EEENSC_ILi1EEESE_EEENS1_36KernelImplicitTmaWarpSpecializedSm90ELi1EEENSB_IJNSC_ILi64EEENSB_IJSI_EEESJ_EEENS_10bfloat16_tESL_NSA_8TiledMMAINSA_8MMA_AtomIJNSA_4SM904GMMA27MMA_64x64x16_F32BF16BF16_SSILNSP_5MajorE1ELSR_1ELNSP_7ScaleInE1ELSS_1EEEEEENSA_6LayoutINSB_IJSE_SE_SE_EEENSB_IJNSC_ILi0EEESX_SX_EEEEENSB_IJNSA_10UnderscoreES10_S10_EEEEENS7_6detail26Sm90ImplicitGemmTileTraitsINSA_13SM90_TMA_LOADENSA_14ComposedLayoutINSA_7SwizzleILi3ELi4ELi3EEENSA_18smem_ptr_flag_bitsILi16EEENSV_INSB_IJNSB_IJSI_SE_EEENSB_IJNSC_ILi8EEES1C_EEENSB_IJSE_NSC_ILi14EEEEEEEEENSB_IJNSB_IJSE_SX_EEENSB_IJSI_NSC_ILi512EEEEEENSB_IJSX_NSC_ILi4096EEEEEEEEEEEEEvEENS14_INSA_30SM90_TMA_LOAD_IM2COL_MULTICASTES1O_vEEEENS_8epilogue10collective6detail29Sm90TmaWarpSpecializedAdapterINS1U_15DefaultEpilogueISL_NSB_IJlNSB_IJSE_lllEEESX_EEES1Z_NS1T_6thread17LinearCombinationISL_Li1EffLNS20_9ScaleType4KindE0ELNS_15FloatRoundStyleE2ESL_EENS_4gemm15EpilogueDefaultEEEEEvvEEEEvNT_6ParamsE:
[----:B------:R-:W-:Y:S01]  /*0000*/  LDC R1, c[0x0][0x28] ;  /* 0x00000a00ff017b82 */ /* 0x000fe20000000800 */
[----:B------:R-:W0:Y:S01]  /*0010*/  S2R R8, SR_TID.X ;  /* 0x0000000000087919 */ /* 0x000e220000002100 */
[----:B------:R-:W-:Y:S01]  /*0020*/  ELECT P0, URZ, PT ;  /* 0x00000000003f782f */ /* 0x000fe20003800000 */
[----:B------:R-:W-:Y:S01]  /*0030*/  BSSY B0, `(.L_x_0) ;  /* 0x0000010000007945 */ /* 0x000fe20003800000 */
[----:B------:R-:W1:Y:S01]  /*0040*/  S2R R9, SR_CTAID.X ;  /* 0x0000000000097919 */ /* 0x000e620000002500 */
[--C-:B0-----:R-:W-:Y:S02]  /*0050*/  SHF.R.U32.HI R0, RZ, 0x5, R8.reuse ;  /* 0x00000005ff007819 */ /* 0x101fe40000011608 */
[----:B------:R-:W-:-:S03]  /*0060*/  SHF.R.U32.HI R10, RZ, 0x7, R8 ;  /* 0x00000007ff0a7819 */ /* 0x000fc60000011608 */
[----:B------:R-:W0:Y:S04]  /*0070*/  SHFL.IDX PT, R13, R0, RZ, 0x1f ;  /* 0x00001fff000d7589 */ /* 0x000e2800000e0000 */
[----:B------:R-:W2:Y:S01]  /*0080*/  SHFL.IDX PT, R10, R10, RZ, 0x1f ;  /* 0x00001fff0a0a7589 */ /* 0x000ea200000e0000 */
[----:B0-----:R-:W-:-:S13]  /*0090*/  ISETP.NE.OR P0, PT, R13, RZ, !P0 ;  /* 0x000000ff0d00720c */ /* 0x001fda0004705670 */
[----:B-12---:R-:W-:Y:S05]  /*00a0*/  @P0 BRA `(.L_x_1) ;  /* 0x0000000000200947 */ /* 0x006fea0003800000 */
[----:B------:R-:W-:Y:S02]  /*00b0*/  ULDC.64 UR4, c[0x0][0x198] ;  /* 0x0000660000047ab9 */ /* 0x000fe40000000a00 */
[----:B------:R-:W-:Y:S02]  /*00c0*/  UIADD3 UR6, UP0, UR4, 0xf0, URZ ;  /* 0x000000f004067890 */ /* 0x000fe4000ff1e03f */
[----:B------:R-:W-:Y:S02]  /*00d0*/  UIADD3 UR4, UP1, UR4, 0x1f0, URZ ;  /* 0x000001f004047890 */ /* 0x000fe4000ff3e03f */
[----:B------:R-:W-:Y:S02]  /*00e0*/  UIADD3.X UR7, URZ, UR5, URZ, UP0, !UPT ;  /* 0x000000053f077290 */ /* 0x000fe400087fe43f */
[----:B------:R-:W-:-:S07]  /*00f0*/  UIADD3.X UR5, URZ, UR5, URZ, UP1, !UPT ;  /* 0x000000053f057290 */ /* 0x000fce0008ffe43f */
[----:B------:R0:W-:Y:S02]  /*0100*/  UTMACCTL.PF [UR6] ;  /* 0x00000000060079b9 */ /* 0x0001e40008040000 */
[----:B------:R0:W-:Y:S02]  /*0110*/  UTMACCTL.PF [UR4] ;  /* 0x00000000040079b9 */ /* 0x0001e40008040000 */
[----:B0-----:R-:W-:Y:S01]  /*0120*/  NOP ;  /* 0x0000000000007918 */ /* 0x001fe20000000000 */
.L_x_1:
[----:B------:R-:W-:Y:S05]  /*0130*/  BSYNC B0 ;  /* 0x0000000000007941 */ /* 0x000fea0003800000 */
.L_x_0:
[----:B------:R-:W0:Y:S01]  /*0140*/  SHFL.IDX PT, R0, R0, RZ, 0x1f ;  /* 0x00001fff00007589 */ /* 0x000e2200000e0000 */
[----:B------:R-:W-:Y:S02]  /*0150*/  SHF.R.S32.HI R3, RZ, 0x1f, R8 ;  /* 0x0000001fff037819 */ /* 0x000fe40000011408 */
[----:B------:R-:W-:Y:S01]  /*0160*/  I2FP.F32.U32 R4, R9 ;  /* 0x0000000900047245 */ /* 0x000fe20000201000 */
[----:B------:R-:W1:Y:S01]  /*0170*/  S2R R5, SR_CTAID.Y ;  /* 0x0000000000057919 */ /* 0x000e620000002600 */
[----:B------:R-:W-:-:S04]  /*0180*/  LEA.HI R3, R3, R8, RZ, 0x7 ;  /* 0x0000000803037211 */ /* 0x000fc800078f38ff */
[----:B------:R-:W-:-:S05]  /*0190*/  LOP3.LUT R3, R3, 0xffffff80, RZ, 0xc0, !PT ;  /* 0xffffff8003037812 */ /* 0x000fca00078ec0ff */
[----:B------:R-:W-:-:S05]  /*01a0*/  IMAD.IADD R11, R8, 0x1, -R3 ;  /* 0x00000001080b7824 */ /* 0x000fca00078e0a03 */
[----:B------:R-:W-:-:S04]  /*01b0*/  SHF.R.S32.HI R2, RZ, 0x1f, R11 ;  /* 0x0000001fff027819 */ /* 0x000fc8000001140b */
[----:B------:R-:W-:Y:S02]  /*01c0*/  LEA.HI R2, R2, R11, RZ, 0x3 ;  /* 0x0000000b02027211 */ /* 0x000fe400078f18ff */
[----:B0-----:R-:W-:Y:S02]  /*01d0*/  ISETP.NE.AND P0, PT, R0, RZ, PT ;  /* 0x000000ff0000720c */ /* 0x001fe40003f05270 */
[--C-:B------:R-:W-:Y:S02]  /*01e0*/  SHF.R.S32.HI R3, RZ, 0x3, R2.reuse ;  /* 0x00000003ff037819 */ /* 0x100fe40000011402 */
[----:B------:R-:W-:Y:S02]  /*01f0*/  SHF.R.S32.HI R2, RZ, 0x1f, R2 ;  /* 0x0000001fff027819 */ /* 0x000fe40000011402 */
[----:B------:R-:W-:-:S07]  /*0200*/  SHF.R.S32.HI R7, RZ, 0x1f, R0 ;  /* 0x0000001fff077819 */ /* 0x000fce0000011400 */
[----:B-1----:R-:W-:Y:S05]  /*0210*/  @P0 BRA `(.L_x_2) ;  /* 0x0000000000b40947 */ /* 0x002fea0003800000 */
[----:B------:R-:W-:Y:S01]  /*0220*/  ELECT P0, URZ, PT ;  /* 0x00000000003f782f */ /* 0x000fe20003800000 */
[----:B------:R-:W-:-:S12]  /*0230*/  BSSY B0, `(.L_x_2) ;  /* 0x000002b000007945 */ /* 0x000fd80003800000 */
[----:B------:R-:W-:Y:S05]  /*0240*/  @!P0 BRA `(.L_x_3) ;  /* 0x0000000000a48947 */ /* 0x000fea0003800000 */
[----:B------:R-:W0:Y:S01]  /*0250*/  S2UR UR8, SR_CgaCtaId ;  /* 0x00000000000879c3 */ /* 0x000e220000008800 */
[----:B------:R-:W-:Y:S01]  /*0260*/  UMOV UR4, 0x400 ;  /* 0x0000040000047882 */ /* 0x000fe20000000000 */
[----:B------:R-:W-:Y:S01]  /*0270*/  UMOV UR5, 0x1 ;  /* 0x0000000100057882 */ /* 0x000fe20000000000 */
[----:B------:R-:W-:Y:S02]  /*0280*/  UMOV UR6, 0x2 ;  /* 0x0000000200067882 */ /* 0x000fe40000000000 */
[----:B------:R-:W-:-:S04]  /*0290*/  UIADD3 UR6, -UR6, 0x100000, URZ ;  /* 0x0010000006067890 */ /* 0x000fc8000fffe13f */
[----:B------:R-:W-:Y:S02]  /*02a0*/  USHF.L.U32 UR7, UR6, 0xb, URZ ;  /* 0x0000000b06077899 */ /* 0x000fe4000800063f */
[----:B------:R-:W-:Y:S02]  /*02b0*/  USHF.L.U32 UR6, UR6, 0x1, URZ ;  /* 0x0000000106067899 */ /* 0x000fe4000800063f */
[----:B0-----:R-:W-:Y:S02]  /*02c0*/  ULEA UR8, UR8, UR4, 0x18 ;  /* 0x0000000408087291 */ /* 0x001fe4000f8ec03f */
[----:B------:R-:W-:-:S04]  /*02d0*/  UIADD3 UR4, -UR5, 0x100000, URZ ;  /* 0x0010000005047890 */ /* 0x000fc8000fffe13f */
[----:B------:R-:W-:Y:S02]  /*02e0*/  USHF.L.U32 UR5, UR4, 0xb, URZ ;  /* 0x0000000b04057899 */ /* 0x000fe4000800063f */
[----:B------:R-:W-:Y:S01]  /*02f0*/  USHF.L.U32 UR4, UR4, 0x1, URZ ;  /* 0x0000000104047899 */ /* 0x000fe2000800063f */
[----:B------:R-:W0:Y:S11]  /*0300*/  FENCE.VIEW.ASYNC.S ;  /* 0x00000000000073c6 */ /* 0x000e360000000000 */
[----:B0-----:R0:W1:Y:S01]  /*0310*/  SYNCS.EXCH.64 URZ, [UR8+0x38000], UR4 ;  /* 0x03800004083f75b2 */ /* 0x0010620008000100 */
[----:B------:R0:W2:Y:S01]  /*0320*/  SYNCS.EXCH.64 URZ, [UR8+0x38070], UR6 ;  /* 0x03807006083f75b2 */ /* 0x0000a20008000100 */
[----:B------:R0:W3:Y:S01]  /*0330*/  SYNCS.EXCH.64 URZ, [UR8+0x38008], UR4 ;  /* 0x03800804083f75b2 */ /* 0x0000e20008000100 */
[----:B------:R0:W4:Y:S01]  /*0340*/  SYNCS.EXCH.64 URZ, [UR8+0x38078], UR6 ;  /* 0x03807806083f75b2 */ /* 0x0001220008000100 */
[----:B------:R0:W0:Y:S01]  /*0350*/  SYNCS.EXCH.64 URZ, [UR8+0x38010], UR4 ;  /* 0x03801004083f75b2 */ /* 0x0000220008000100 */
        /* <DEDUP_REMOVED lines=23> */
[----:B-1234-:R-:W-:Y:S01]  /*04d0*/  NOP ;  /* 0x0000000000007918 */ /* 0x01efe20000000000 */
.L_x_3:
[----:B0-----:R-:W-:Y:S05]  /*04e0*/  BSYNC B0 ;  /* 0x0000000000007941 */ /* 0x001fea0003800000 */
.L_x_2:
[----:B------:R-:W-:Y:S01]  /*04f0*/  ULDC UR4, c[0x0][0x150] ;  /* 0x0000540000047ab9 */ /* 0x000fe20000000800 */
[----:B------:R-:W-:Y:S01]  /*0500*/  LEA.HI R2, R2, R3, RZ, 0x2 ;  /* 0x0000000302027211 */ /* 0x000fe200078f10ff */
[----:B------:R-:W-:Y:S01]  /*0510*/  FMUL R4, R4, UR4 ;  /* 0x0000000404047c20 */ /* 0x000fe20008400000 */
[----:B------:R-:W-:Y:S01]  /*0520*/  LEA.HI R7, R7, R0, RZ, 0x2 ;  /* 0x0000000007077211 */ /* 0x000fe200078f10ff */
[----:B------:R-:W-:Y:S01]  /*0530*/  ULDC UR4, c[0x0][0x154] ;  /* 0x0000550000047ab9 */ /* 0x000fe20000000800 */
[----:B------:R-:W-:Y:S01]  /*0540*/  LOP3.LUT R2, R2, 0xfffffffc, RZ, 0xc0, !PT ;  /* 0xfffffffc02027812 */ /* 0x000fe200078ec0ff */
[----:B------:R-:W-:Y:S01]  /*0550*/  NOP ;  /* 0x0000000000007918 */ /* 0x000fe20000000000 */
[----:B------:R-:W-:Y:S01]  /*0560*/  LOP3.LUT R7, R7, 0x3ffffffc, RZ, 0xc0, !PT ;  /* 0x3ffffffc07077812 */ /* 0x000fe200078ec0ff */
[----:B------:R-:W0:Y:S01]  /*0570*/  F2I.U32.TRUNC.NTZ R4, R4 ;  /* 0x0000000400047305 */ /* 0x000e22000020f000 */
[----:B------:R-:W-:Y:S01]  /*0580*/  LOP3.LUT P0, RZ, R11, 0x7, RZ, 0xc0, !PT ;  /* 0x000000070bff7812 */ /* 0x000fe2000780c0ff */
[----:B------:R-:W-:Y:S01]  /*0590*/  IMAD.IADD R2, R3, 0x1, -R2 ;  /* 0x0000000103027824 */ /* 0x000fe200078e0a02 */
[----:B------:R-:W-:Y:S01]  /*05a0*/  I2FP.F32.U32 R3, R5 ;  /* 0x0000000500037245 */ /* 0x000fe20000201000 */
[----:B------:R-:W-:Y:S01]  /*05b0*/  IMAD.IADD R7, R0, 0x1, -R7 ;  /* 0x0000000100077824 */ /* 0x000fe200078e0a07 */
[----:B------:R-:W-:Y:S01]  /*05c0*/  ISETP.NE.AND P3, PT, R10, 0x1, PT ;  /* 0x000000010a00780c */ /* 0x000fe20003f65270 */
[----:B------:R-:W-:-:S02]  /*05d0*/  NOP ;  /* 0x0000000000007918 */ /* 0x000fc40000000000 */
[----:B------:R-:W-:Y:S02]  /*05e0*/  IMAD R2, R7, 0x4, R2 ;  /* 0x0000000407027824 */ /* 0x000fe400078e0202 */
[----:B------:R-:W-:Y:S01]  /*05f0*/  FMUL R6, R3, UR4 ;  /* 0x0000000403067c20 */ /* 0x000fe20008400000 */
[----:B------:R-:W1:Y:S01]  /*0600*/  LDC R7, c[0x0][0x140] ;  /* 0x00005000ff077b82 */ /* 0x000e620000000800 */
[----:B------:R-:W-:Y:S01]  /*0610*/  ULDC UR4, c[0x0][0x144] ;  /* 0x0000510000047ab9 */ /* 0x000fe20000000800 */
[----:B------:R-:W-:Y:S01]  /*0620*/  LEA.HI R0, R2, R2, RZ, 0x1 ;  /* 0x0000000202007211 */ /* 0x000fe200078f08ff */
[----:B0-----:R-:W-:Y:S02]  /*0630*/  IMAD.MOV R12, RZ, RZ, -R4 ;  /* 0x000000ffff0c7224 */ /* 0x001fe400078e0a04 */
[----:B------:R-:W0:Y:S01]  /*0640*/  F2I.U32.TRUNC.NTZ R6, R6 ;  /* 0x0000000600067305 */ /* 0x000e22000020f000 */
[----:B------:R-:W-:Y:S01]  /*0650*/  LOP3.LUT R3, R0, 0xfffffffe, RZ, 0xc0, !PT ;  /* 0xfffffffe00037812 */ /* 0x000fe200078ec0ff */
[----:B------:R-:W-:Y:S01]  /*0660*/  IMAD R0, R12, UR4, R9 ;  /* 0x000000040c007c24 */ /* 0x000fe2000f8e0209 */
[----:B------:R-:W-:-:S03]  /*0670*/  ULDC UR4, c[0x0][0x148] ;  /* 0x0000520000047ab9 */ /* 0x000fc60000000800 */
[----:B------:R-:W-:-:S05]  /*0680*/  IMAD.IADD R3, R2, 0x1, -R3 ;  /* 0x0000000102037824 */ /* 0x000fca00078e0a03 */
[----:B------:R-:W-:Y:S01]  /*0690*/  ISETP.NE.AND P4, PT, R3, R0, PT ;  /* 0x000000000300720c */ /* 0x000fe20003f85270 */
[----:B------:R-:W-:Y:S01]  /*06a0*/  IMAD.SHL.U32 R3, R2, 0x4, RZ ;  /* 0x0000000402037824 */ /* 0x000fe200078e00ff */
[----:B------:R-:W-:Y:S01]  /*06b0*/  SHF.R.S32.HI R0, RZ, 0x1f, R13 ;  /* 0x0000001fff007819 */ /* 0x000fe2000001140d */
[----:B0-----:R-:W-:-:S03]  /*06c0*/  IMAD.MOV R12, RZ, RZ, -R6 ;  /* 0x000000ffff0c7224 */ /* 0x001fc600078e0a06 */
[----:B------:R-:W-:Y:S02]  /*06d0*/  LEA.HI R0, R0, R13, RZ, 0x2 ;  /* 0x0000000d00007211 */ /* 0x000fe400078f10ff */
[----:B------:R-:W-:Y:S01]  /*06e0*/  LOP3.LUT R4, R2, 0xc, R3, 0x78, !PT ;  /* 0x0000000c02047812 */ /* 0x000fe200078e7803 */
[----:B------:R-:W-:Y:S01]  /*06f0*/  IMAD R3, R12, UR4, R5 ;  /* 0x000000040c037c24 */ /* 0x000fe2000f8e0205 */
[----:B------:R-:W-:Y:S02]  /*0700*/  LOP3.LUT R0, R0, 0xfffffffc, RZ, 0xc0, !PT ;  /* 0xfffffffc00007812 */ /* 0x000fe400078ec0ff */
[----:B-1----:R-:W-:Y:S01]  /*0710*/  ISETP.EQ.U32.AND P1, PT, R7, 0x1, PT ;  /* 0x000000010700780c */ /* 0x002fe20003f22070 */
[----:B------:R-:W-:Y:S01]  /*0720*/  IMAD.MOV.U32 R7, RZ, RZ, 0x1 ;  /* 0x00000001ff077424 */ /* 0x000fe200078e00ff */
[C---:B------:R-:W-:Y:S01]  /*0730*/  @P4 LEA.HI R2, R4.reuse, R4, RZ, 0x1 ;  /* 0x0000000404024211 */ /* 0x040fe200078f08ff */
[----:B------:R-:W-:Y:S01]  /*0740*/  IMAD.IADD R13, R13, 0x1, -R0 ;  /* 0x000000010d0d7824 */ /* 0x000fe200078e0a00 */
[----:B------:R-:W-:-:S02]  /*0750*/  ISETP.LT.U32.AND P0, PT, R4, 0x2, !P0 ;  /* 0x000000020400780c */ /* 0x000fc40004701070 */
[----:B------:R-:W-:Y:S02]  /*0760*/  @P4 SHF.R.S32.HI R2, RZ, 0x1, R2 ;  /* 0x00000001ff024819 */ /* 0x000fe40000011402 */
[----:B------:R-:W-:Y:S02]  /*0770*/  LOP3.LUT P2, RZ, R10, R13, RZ, 0xfc, !PT ;  /* 0x0000000d0aff7212 */ /* 0x000fe4000784fcff */
[----:B------:R-:W-:Y:S02]  /*0780*/  @P4 ISETP.NE.AND P5, PT, R2, R3, PT ;  /* 0x000000030200420c */ /* 0x000fe40003fa5270 */
[----:B------:R-:W-:Y:S02]  /*0790*/  SEL R6, RZ, 0x1, P2 ;  /* 0x00000001ff067807 */ /* 0x000fe40001000000 */
[----:B------:R-:W-:Y:S02]  /*07a0*/  SEL R0, RZ, 0x1, !P0 ;  /* 0x00000001ff007807 */ /* 0x000fe40004000000 */
[----:B------:R-:W-:-:S02]  /*07b0*/  @P4 SEL R7, RZ, 0x1, P5 ;  /* 0x00000001ff074807 */ /* 0x000fc40002800000 */
[----:B------:R-:W-:Y:S02]  /*07c0*/  SEL R6, R6, 0x2, P3 ;  /* 0x0000000206067807 */ /* 0x000fe40001800000 */
[----:B------:R-:W-:Y:S01]  /*07d0*/  LOP3.LUT R7, R7, R0, RZ, 0xc0, !PT ;  /* 0x0000000007077212 */ /* 0x000fe200078ec0ff */
[----:B------:R-:W-:Y:S06]  /*07e0*/  @!P1 BRA `(.L_x_4) ;  /* 0x0000000000089947 */ /* 0x000fec0003800000 */
[----:B------:R-:W-:Y:S01]  /*07f0*/  UCGABAR_ARV ;  /* 0x00000000000079c7 */ /* 0x000fe20008000000 */
[----:B------:R-:W-:Y:S05]  /*0800*/  BRA `(.L_x_5) ;  /* 0x0000000000047947 */ /* 0x000fea0003800000 */
.L_x_4:
[----:B------:R-:W-:Y:S01]  /*0810*/  NOP ;  /* 0x0000000000007918 */ /* 0x000fe20000000000 */
.L_x_5:
[----:B------:R-:W-:Y:S01]  /*0820*/  ULDC.64 UR4, c[0x0][0x618] ;  /* 0x0001860000047ab9 */ /* 0x000fe20000000a00 */
[----:B------:R-:W-:Y:S01]  /*0830*/  ULDC.64 UR12, c[0x0][0x208] ;  /* 0x00008200000c7ab9 */ /* 0x000fe20000000a00 */
[----:B------:R-:W-:-:S04]  /*0840*/  ISETP.NE.U32.AND P0, PT, RZ, UR4, PT ;  /* 0x00000004ff007c0c */ /* 0x000fc8000bf05070 */
[----:B------:R-:W-:-:S13]  /*0850*/  ISETP.NE.AND.EX P0, PT, RZ, UR5, PT, P0 ;  /* 0x00000005ff007c0c */ /* 0x000fda000bf05300 */
[----:B------:R-:W-:Y:S05]  /*0860*/  @!P0 BRA `(.L_x_6) ;  /* 0x00000000001c8947 */ /* 0x000fea0003800000 */
[----:B------:R-:W0:Y:S02]  /*0870*/  LDC.64 R2, c[0x0][0x618] ;  /* 0x00018600ff027b82 */ /* 0x000e240000000a00 */
[----:B0-----:R-:W2:Y:S02]  /*0880*/  LDG.E.64 R2, desc[UR12][R2.64] ;  /* 0x0000000c02027981 */ /* 0x001ea4000c1e1b00 */
[----:B--2---:R-:W-:-:S04]  /*0890*/  ISETP.NE.U32.AND P0, PT, R2, RZ, PT ;  /* 0x000000ff0200720c */ /* 0x004fc80003f05070 */
[----:B------:R-:W-:-:S13]  /*08a0*/  ISETP.NE.AND.EX P0, PT, R3, RZ, PT, P0 ;  /* 0x000000ff0300720c */ /* 0x000fda0003f05300 */
[----:B------:R-:W-:Y:S05]  /*08b0*/  @!P0 BRA `(.L_x_6) ;  /* 0x0000000000088947 */ /* 0x000fea0003800000 */
[----:B------:R0:W5:Y:S01]  /*08c0*/  LD.E R0, desc[UR12][R2.64] ;  /* 0x0000000c02007980 */ /* 0x000162000c101900 */
[----:B------:R-:W-:Y:S05]  /*08d0*/  BRA `(.L_x_7) ;  /* 0x0000000000207947 */ /* 0x000fea0003800000 */
.L_x_6:
[----:B------:R-:W-:Y:S02]  /*08e0*/  ULDC.64 UR4, c[0x0][0x608] ;  /* 0x0001820000047ab9 */ /* 0x000fe40000000a00 */
[----:B------:R-:W-:-:S04]  /*08f0*/  ISETP.NE.U32.AND P0, PT, RZ, UR4, PT ;  /* 0x00000004ff007c0c */ /* 0x000fc8000bf05070 */
[----:B------:R-:W-:-:S13]  /*0900*/  ISETP.NE.AND.EX P0, PT, RZ, UR5, PT, P0 ;  /* 0x00000005ff007c0c */ /* 0x000fda000bf05300 */
[----:B------:R-:W-:Y:S05]  /*0910*/  @!P0 BRA `(.L_x_8) ;  /* 0x00000000000c8947 */ /* 0x000fea0003800000 */
[----:B------:R-:W0:Y:S02]  /*0920*/  LDC.64 R2, c[0x0][0x608] ;  /* 0x00018200ff027b82 */ /* 0x000e240000000a00 */
[----:B0-----:R1:W5:Y:S01]  /*0930*/  LDG.E R0, desc[UR12][R2.64] ;  /* 0x0000000c02007981 */ /* 0x001362000c1e1900 */
[----:B------:R-:W-:Y:S05]  /*0940*/  BRA `(.L_x_7) ;  /* 0x0000000000047947 */ /* 0x000fea0003800000 */
.L_x_8:
[----:B------:R-:W2:Y:S02]  /*0950*/  LDC R0, c[0x0][0x600] ;  /* 0x00018000ff007b82 */ /* 0x000ea40000000800 */
.L_x_7:
[----:B------:R-:W-:Y:S02]  /*0960*/  ULDC.64 UR4, c[0x0][0x620] ;  /* 0x0001880000047ab9 */ /* 0x000fe40000000a00 */
[----:B------:R-:W-:-:S04]  /*0970*/  ISETP.NE.U32.AND P0, PT, RZ, UR4, PT ;  /* 0x00000004ff007c0c */ /* 0x000fc8000bf05070 */
[----:B------:R-:W-:-:S13]  /*0980*/  ISETP.NE.AND.EX P0, PT, RZ, UR5, PT, P0 ;  /* 0x00000005ff007c0c */ /* 0x000fda000bf05300 */
[----:B------:R-:W-:Y:S05]  /*0990*/  @!P0 BRA `(.L_x_9) ;  /* 0x00000000001c8947 */ /* 0x000fea0003800000 */
[----:B01----:R-:W0:Y:S02]  /*09a0*/  LDC.64 R2, c[0x0][0x620] ;  /* 0x00018800ff027b82 */ /* 0x003e240000000a00 */
[----:B0-----:R-:W3:Y:S02]  /*09b0*/  LDG.E.64 R2, desc[UR12][R2.64] ;  /* 0x0000000c02027981 */ /* 0x001ee4000c1e1b00 */
[----:B---3--:R-:W-:-:S04]  /*09c0*/  ISETP.NE.U32.AND P0, PT, R2, RZ, PT ;  /* 0x000000ff0200720c */ /* 0x008fc80003f05070 */
[----:B------:R-:W-:-:S13]  /*09d0*/  ISETP.NE.AND.EX P0, PT, R3, RZ, PT, P0 ;  /* 0x000000ff0300720c */ /* 0x000fda0003f05300 */
[----:B------:R-:W-:Y:S05]  /*09e0*/  @!P0 BRA `(.L_x_9) ;  /* 0x0000000000088947 */ /* 0x000fea0003800000 */
[----:B------:R0:W5:Y:S01]  /*09f0*/  LD.E R2, desc[UR12][R2.64] ;  /* 0x0000000c02027980 */ /* 0x000162000c101900 */
[----:B------:R-:W-:Y:S05]  /*0a00*/  BRA `(.L_x_10) ;  /* 0x0000000000207947 */ /* 0x000fea0003800000 */
.L_x_9:
[----:B------:R-:W-:Y:S02]  /*0a10*/  ULDC.64 UR4, c[0x0][0x610] ;  /* 0x0001840000047ab9 */ /* 0x000fe40000000a00 */
[----:B------:R-:W-:-:S04]  /*0a20*/  ISETP.NE.U32.AND P0, PT, RZ, UR4, PT ;  /* 0x00000004ff007c0c */ /* 0x000fc8000bf05070 */
[----:B------:R-:W-:-:S13]  /*0a30*/  ISETP.NE.AND.EX P0, PT, RZ, UR5, PT, P0 ;  /* 0x00000005ff007c0c */ /* 0x000fda000bf05300 */
[----:B------:R-:W-:Y:S05]  /*0a40*/  @!P0 BRA `(.L_x_11) ;  /* 0x00000000000c8947 */ /* 0x000fea0003800000 */
[----:B01----:R-:W0:Y:S02]  /*0a50*/  LDC.64 R2, c[0x0][0x610] ;  /* 0x00018400ff027b82 */ /* 0x003e240000000a00 */
[----:B0-----:R1:W5:Y:S01]  /*0a60*/  LDG.E R2, desc[UR12][R2.64] ;  /* 0x0000000c02027981 */ /* 0x001362000c1e1900 */
[----:B------:R-:W-:Y:S05]  /*0a70*/  BRA `(.L_x_10) ;  /* 0x0000000000047947 */ /* 0x000fea0003800000 */
.L_x_11:
[----:B01----:R-:W3:Y:S02]  /*0a80*/  LDC R2, c[0x0][0x604] ;  /* 0x00018100ff027b82 */ /* 0x003ee40000000800 */
.L_x_10:
[----:B01----:R-:W0:Y:S01]  /*0a90*/  LDC R3, c[0x0][0x4d8] ;  /* 0x00013600ff037b82 */ /* 0x003e220000000800 */
[----:B------:R-:W-:-:S07]  /*0aa0*/  IABS R21, R5 ;  /* 0x0000000500157213 */ /* 0x000fce0000000000 */
[----:B------:R-:W1:Y:S01]  /*0ab0*/  LDC R22, c[0x0][0x4e0] ;  /* 0x00013800ff167b82 */ /* 0x000e620000000800 */
[----:B0-----:R-:W-:-:S05]  /*0ac0*/  VIADD R3, R3, 0x3f ;  /* 0x0000003f03037836 */ /* 0x001fca0000000000 */
[----:B------:R-:W-:-:S04]  /*0ad0*/  SHF.R.S32.HI R12, RZ, 0x1f, R3 ;  /* 0x0000001fff0c7819 */ /* 0x000fc80000011403 */
[----:B------:R-:W-:-:S04]  /*0ae0*/  LEA.HI R12, R12, R3, RZ, 0x6 ;  /* 0x000000030c0c7211 */ /* 0x000fc800078f30ff */
[----:B------:R-:W-:Y:S02]  /*0af0*/  SHF.R.S32.HI R16, RZ, 0x6, R12 ;  /* 0x00000006ff107819 */ /* 0x000fe4000001140c */
[----:B------:R-:W0:Y:S02]  /*0b00*/  LDC R12, c[0x0][0x4dc] ;  /* 0x00013700ff0c7b82 */ /* 0x000e240000000800 */
[----:B------:R-:W-:-:S04]  /*0b10*/  IABS R19, R16 ;  /* 0x0000001000137213 */ /* 0x000fc80000000000 */
[----:B------:R-:W4:Y:S08]  /*0b20*/  I2F.RP R3, R19 ;  /* 0x0000001300037306 */ /* 0x000f300000209400 */
[----:B----4-:R-:W4:Y:S01]  /*0b30*/  MUFU.RCP R3, R3 ;  /* 0x0000000300037308 */ /* 0x010f220000001000 */
[----:B0-----:R-:W-:Y:S01]  /*0b40*/  IABS R20, R12 ;  /* 0x0000000c00147213 */ /* 0x001fe20000000000 */
[----:B----4-:R-:W-:-:S06]  /*0b50*/  VIADD R14, R3, 0xffffffe ;  /* 0x0ffffffe030e7836 */ /* 0x010fcc0000000000 */
[----:B------:R0:W4:Y:S02]  /*0b60*/  F2I.FTZ.U32.TRUNC.NTZ R15, R14 ;  /* 0x0000000e000f7305 */ /* 0x000124000021f000 */
[----:B0-----:R-:W-:Y:S02]  /*0b70*/  IMAD.MOV.U32 R14, RZ, RZ, RZ ;  /* 0x000000ffff0e7224 */ /* 0x001fe400078e00ff */
[----:B----4-:R-:W-:-:S04]  /*0b80*/  IMAD.MOV R18, RZ, RZ, -R15 ;  /* 0x000000ffff127224 */ /* 0x010fc800078e0a0f */
[----:B------:R-:W-:Y:S01]  /*0b90*/  IMAD R17, R18, R19, RZ ;  /* 0x0000001312117224 */ /* 0x000fe200078e02ff */
[----:B------:R-:W-:-:S03]  /*0ba0*/  IABS R18, R16 ;  /* 0x0000001000127213 */ /* 0x000fc60000000000 */
[----:B------:R-:W-:Y:S02]  /*0bb0*/  IMAD.HI.U32 R15, R15, R17, R14 ;  /* 0x000000110f0f7227 */ /* 0x000fe400078e000e */
[----:B------:R-:W0:Y:S02]  /*0bc0*/  I2F.RP R17, R20 ;  /* 0x0000001400117306 */ /* 0x000e240000209400 */
[----:B------:R-:W-:Y:S02]  /*0bd0*/  IMAD.MOV.U32 R14, RZ, RZ, R21 ;  /* 0x000000ffff0e7224 */ /* 0x000fe400078e0015 */
[----:B------:R-:W-:Y:S02]  /*0be0*/  IMAD.MOV R18, RZ, RZ, -R18 ;  /* 0x000000ffff127224 */ /* 0x000fe400078e0a12 */
[----:B------:R-:W-:-:S04]  /*0bf0*/  IMAD.HI.U32 R3, R15, R14, RZ ;  /* 0x0000000e0f037227 */ /* 0x000fc800078e00ff */
[----:B------:R-:W-:-:S05]  /*0c00*/  IMAD R14, R3, R18, R14 ;  /* 0x00000012030e7224 */ /* 0x000fca00078e020e */
[----:B------:R-:W-:Y:S01]  /*0c10*/  ISETP.GT.U32.AND P2, PT, R19, R14, PT ;  /* 0x0000000e1300720c */ /* 0x000fe20003f44070 */
[----:B0-----:R-:W0:-:S12]  /*0c20*/  MUFU.RCP R17, R17 ;  /* 0x0000001100117308 */ /* 0x001e180000001000 */
[----:B------:R-:W-:Y:S02]  /*0c30*/  @!P2 IMAD.IADD R14, R14, 0x1, -R19 ;  /* 0x000000010e0ea824 */ /* 0x000fe400078e0a13 */
[----:B------:R-:W-:Y:S01]  /*0c40*/  @!P2 VIADD R3, R3, 0x1 ;  /* 0x000000010303a836 */ /* 0x000fe20000000000 */
[----:B------:R-:W-:Y:S01]  /*0c50*/  ISETP.NE.AND P2, PT, R16, RZ, PT ;  /* 0x000000ff1000720c */ /* 0x000fe20003f45270 */
[----:B0-----:R-:W-:Y:S01]  /*0c60*/  VIADD R15, R17, 0xffffffe ;  /* 0x0ffffffe110f7836 */ /* 0x001fe20000000000 */
[----:B------:R-:W-:Y:S02]  /*0c70*/  ISETP.GE.U32.AND P0, PT, R14, R19, PT ;  /* 0x000000130e00720c */ /* 0x000fe40003f06070 */
[----:B------:R-:W-:Y:S02]  /*0c80*/  LOP3.LUT R14, R5, R16, RZ, 0x3c, !PT ;  /* 0x00000010050e7212 */ /* 0x000fe400078e3cff */
[----:B-1----:R-:W-:Y:S01]  /*0c90*/  IABS R19, R22 ;  /* 0x0000001600137213 */ /* 0x002fe20000000000 */
[----:B------:R-:W0:Y:S01]  /*0ca0*/  F2I.FTZ.U32.TRUNC.NTZ R15, R15 ;  /* 0x0000000f000f7305 */ /* 0x000e22000021f000 */
[----:B------:R-:W-:Y:S01]  /*0cb0*/  ISETP.GE.AND P3, PT, R14, RZ, PT ;  /* 0x000000ff0e00720c */ /* 0x000fe20003f66270 */
[----:B------:R-:W-:-:S06]  /*0cc0*/  IMAD.MOV.U32 R14, RZ, RZ, RZ ;  /* 0x000000ffff0e7224 */ /* 0x000fcc00078e00ff */
[----:B------:R-:W-:-:S04]  /*0cd0*/  @P0 VIADD R3, R3, 0x1 ;  /* 0x0000000103030836 */ /* 0x000fc80000000000 */
[----:B------:R-:W-:Y:S02]  /*0ce0*/  IMAD.MOV.U32 R21, RZ, RZ, R3 ;  /* 0x000000ffff157224 */ /* 0x000fe400078e0003 */
[----:B0-----:R-:W-:Y:S02]  /*0cf0*/  IMAD.MOV R3, RZ, RZ, -R15 ;  /* 0x000000ffff037224 */ /* 0x001fe400078e0a0f */
[----:B------:R-:W-:Y:S01]  /*0d00*/  @!P3 IMAD.MOV R21, RZ, RZ, -R21 ;  /* 0x000000ffff15b224 */ /* 0x000fe200078e0a15 */
[----:B------:R-:W-:Y:S01]  /*0d10*/  @!P2 LOP3.LUT R21, RZ, R16, RZ, 0x33, !PT ;  /* 0x00000010ff15a212 */ /* 0x000fe200078e33ff */
[----:B------:R-:W-:-:S03]  /*0d20*/  IMAD R3, R3, R20, RZ ;  /* 0x0000001403037224 */ /* 0x000fc600078e02ff */
[----:B------:R-:W-:Y:S01]  /*0d30*/  IABS R17, R21 ;  /* 0x0000001500117213 */ /* 0x000fe20000000000 */
[----:B------:R-:W-:-:S04]  /*0d40*/  IMAD.HI.U32 R14, R15, R3, R14 ;  /* 0x000000030f0e7227 */ /* 0x000fc800078e000e */
[----:B------:R-:W-:Y:S02]  /*0d50*/  IMAD.MOV.U32 R3, RZ, RZ, R17 ;  /* 0x000000ffff037224 */ /* 0x000fe400078e0011 */
[----:B------:R-:W0:Y:S02]  /*0d60*/  I2F.RP R17, R19 ;  /* 0x0000001300117306 */ /* 0x000e240000209400 */
[----:B------:R-:W-:-:S04]  /*0d70*/  IMAD.HI.U32 R14, R14, R3, RZ ;  /* 0x000000030e0e7227 */ /* 0x000fc800078e00ff */
[----:B------:R-:W-:-:S04]  /*0d80*/  IMAD.MOV R15, RZ, RZ, -R14 ;  /* 0x000000ffff0f7224 */ /* 0x000fc800078e0a0e */
[C---:B------:R-:W-:Y:S01]  /*0d90*/  IMAD R3, R20.reuse, R15, R3 ;  /* 0x0000000f14037224 */ /* 0x040fe200078e0203 */
[----:B0-----:R-:W0:Y:S04]  /*0da0*/  MUFU.RCP R17, R17 ;  /* 0x0000001100117308 */ /* 0x001e280000001000 */
[----:B------:R-:W-:-:S13]  /*0db0*/  ISETP.GT.U32.AND P2, PT, R20, R3, PT ;  /* 0x000000031400720c */ /* 0x000fda0003f44070 */
[----:B------:R-:W-:Y:S02]  /*0dc0*/  @!P2 IMAD.IADD R3, R3, 0x1, -R20 ;  /* 0x000000010303a824 */ /* 0x000fe400078e0a14 */
[----:B------:R-:W-:Y:S01]  /*0dd0*/  @!P2 VIADD R14, R14, 0x1 ;  /* 0x000000010e0ea836 */ /* 0x000fe20000000000 */
[----:B------:R-:W-:Y:S01]  /*0de0*/  ISETP.NE.AND P2, PT, R12, RZ, PT ;  /* 0x000000ff0c00720c */ /* 0x000fe20003f45270 */
[----:B0-----:R-:W-:Y:S01]  /*0df0*/  VIADD R15, R17, 0xffffffe ;  /* 0x0ffffffe110f7836 */ /* 0x001fe20000000000 */
[----:B------:R-:W-:Y:S02]  /*0e00*/  ISETP.GE.U32.AND P0, PT, R3, R20, PT ;  /* 0x000000140300720c */ /* 0x000fe40003f06070 */
[----:B------:R-:W-:-:S03]  /*0e10*/  LOP3.LUT R3, R21, R12, RZ, 0x3c, !PT ;  /* 0x0000000c15037212 */ /* 0x000fc600078e3cff */
[----:B------:R-:W0:Y:S01]  /*0e20*/  F2I.FTZ.U32.TRUNC.NTZ R15, R15 ;  /* 0x0000000f000f7305 */ /* 0x000e22000021f000 */
[----:B------:R-:W-:-:S07]  /*0e30*/  ISETP.GE.AND P3, PT, R3, RZ, PT ;  /* 0x000000ff0300720c */ /* 0x000fce0003f66270 */
[----:B------:R-:W-:-:S04]  /*0e40*/  @P0 VIADD R14, R14, 0x1 ;  /* 0x000000010e0e0836 */ /* 0x000fc80000000000 */
[----:B------:R-:W-:Y:S02]  /*0e50*/  IMAD.MOV.U32 R23, RZ, RZ, R14 ;  /* 0x000000ffff177224 */ /* 0x000fe400078e000e */
[----:B0-----:R-:W-:Y:S02]  /*0e60*/  IMAD.MOV R14, RZ, RZ, -R15 ;  /* 0x000000ffff0e7224 */ /* 0x001fe400078e0a0f */
[----:B------:R-:W-:Y:S01]  /*0e70*/  @!P3 IMAD.MOV R23, RZ, RZ, -R23 ;  /* 0x000000ffff17b224 */ /* 0x000fe200078e0a17 */
[----:B------:R-:W-:Y:S01]  /*0e80*/  @!P2 LOP3.LUT R23, RZ, R12, RZ, 0x33, !PT ;  /* 0x0000000cff17a212 */ /* 0x000fe200078e33ff */
[----:B------:R-:W-:Y:S02]  /*0e90*/  IMAD R3, R14, R19, RZ ;  /* 0x000000130e037224 */ /* 0x000fe400078e02ff */
[----:B------:R-:W-:Y:S01]  /*0ea0*/  IMAD.MOV.U32 R14, RZ, RZ, RZ ;  /* 0x000000ffff0e7224 */ /* 0x000fe200078e00ff */
[----:B------:R-:W-:-:S03]  /*0eb0*/  IABS R17, R23 ;  /* 0x0000001700117213 */ /* 0x000fc60000000000 */
[----:B------:R-:W-:-:S04]  /*0ec0*/  IMAD.HI.U32 R14, R15, R3, R14 ;  /* 0x000000030f0e7227 */ /* 0x000fc800078e000e */
[----:B------:R-:W-:-:S04]  /*0ed0*/  IMAD.MOV.U32 R15, RZ, RZ, R17 ;  /* 0x000000ffff0f7224 */ /* 0x000fc800078e0011 */
[----:B------:R-:W-:-:S04]  /*0ee0*/  IMAD.HI.U32 R3, R14, R15, RZ ;  /* 0x0000000f0e037227 */ /* 0x000fc800078e00ff */
[----:B------:R-:W-:-:S04]  /*0ef0*/  IMAD.MOV R14, RZ, RZ, -R3 ;  /* 0x000000ffff0e7224 */ /* 0x000fc800078e0a03 */
[----:B------:R-:W-:Y:S02]  /*0f00*/  IMAD R14, R19, R14, R15 ;  /* 0x0000000e130e7224 */ /* 0x000fe400078e020f */
[----:B------:R-:W-:-:S03]  /*0f10*/  IMAD.MOV R15, RZ, RZ, -R23 ;  /* 0x000000ffff0f7224 */ /* 0x000fc600078e0a17 */
[----:B------:R-:W-:-:S13]  /*0f20*/  ISETP.GT.U32.AND P2, PT, R19, R14, PT ;  /* 0x0000000e1300720c */ /* 0x000fda0003f44070 */
[----:B------:R-:W-:Y:S02]  /*0f30*/  @!P2 IMAD.IADD R14, R14, 0x1, -R19 ;  /* 0x000000010e0ea824 */ /* 0x000fe400078e0a13 */
[----:B------:R-:W-:Y:S01]  /*0f40*/  @!P2 VIADD R3, R3, 0x1 ;  /* 0x000000010303a836 */ /* 0x000fe20000000000 */
[----:B------:R-:W-:Y:S02]  /*0f50*/  ISETP.NE.AND P2, PT, R22, RZ, PT ;  /* 0x000000ff1600720c */ /* 0x000fe40003f45270 */
[----:B------:R-:W-:Y:S02]  /*0f60*/  ISETP.GE.U32.AND P0, PT, R14, R19, PT ;  /* 0x000000130e00720c */ /* 0x000fe40003f06070 */
[----:B------:R-:W-:-:S04]  /*0f70*/  LOP3.LUT R14, R23, R22, RZ, 0x3c, !PT ;  /* 0x00000016170e7212 */ /* 0x000fc800078e3cff */
[----:B------:R-:W-:Y:S01]  /*0f80*/  ISETP.GE.AND P3, PT, R14, RZ, PT ;  /* 0x000000ff0e00720c */ /* 0x000fe20003f66270 */
[----:B------:R-:W-:-:S04]  /*0f90*/  IMAD.MOV R14, RZ, RZ, -R21 ;  /* 0x000000ffff0e7224 */ /* 0x000fc800078e0a15 */
[----:B------:R-:W-:Y:S02]  /*0fa0*/  IMAD R16, R16, R14, R5 ;  /* 0x0000000e10107224 */ /* 0x000fe400078e0205 */
[----:B------:R-:W-:Y:S02]  /*0fb0*/  @P0 VIADD R3, R3, 0x1 ;  /* 0x0000000103030836 */ /* 0x000fe40000000000 */
[----:B------:R-:W-:-:S04]  /*0fc0*/  IMAD R5, R12, R15, R21 ;  /* 0x0000000f0c057224 */ /* 0x000fc800078e0215 */
[----:B------:R-:W-:Y:S01]  /*0fd0*/  @!P3 IMAD.MOV R3, RZ, RZ, -R3 ;  /* 0x000000ffff03b224 */ /* 0x000fe200078e0a03 */
[----:B------:R-:W-:-:S05]  /*0fe0*/  @!P2 LOP3.LUT R3, RZ, R22, RZ, 0x33, !PT ;  /* 0x00000016ff03a212 */ /* 0x000fca00078e33ff */
[----:B------:R-:W-:-:S04]  /*0ff0*/  IMAD.MOV R17, RZ, RZ, -R3 ;  /* 0x000000ffff117224 */ /* 0x000fc800078e0a03 */
[----:B------:R-:W-:Y:S01]  /*1000*/  IMAD R22, R22, R17, R23 ;  /* 0x0000001116167224 */ /* 0x000fe200078e0217 */
[----:B------:R-:W-:Y:S06]  /*1010*/  @!P1 BRA `(.L_x_12) ;  /* 0x00000000000c9947 */ /* 0x000fec0003800000 */
[----:B------:R-:W-:Y:S01]  /*1020*/  UCGABAR_WAIT ;  /* 0x0000000000007dc7 */ /* 0x000fe20008000000 */
[----:B------:R-:W-:Y:S01]  /*1030*/  CCTL.IVALL ;  /* 0x00000000ff00798f */ /* 0x000fe20002000000 */
[----:B------:R-:W-:Y:S05]  /*1040*/  BRA `(.L_x_13) ;  /* 0x0000000000047947 */ /* 0x000fea0003800000 */
.L_x_12:
[----:B------:R-:W-:Y:S06]  /*1050*/  BAR.SYNC.DEFER_BLOCKING 0x0 ;  /* 0x0000000000007b1d */ /* 0x000fec0000010000 */
.L_x_13:
[----:B------:R-:W-:-:S13]  /*1060*/  ISETP.NE.AND P0, PT, R10, RZ, PT ;  /* 0x000000ff0a00720c */ /* 0x000fda0003f05270 */
[----:B------:R-:W-:Y:S05]  /*1070*/  @!P0 BRA `(.L_x_14) ;  /* 0x0000003400a88947 */ /* 0x000fea0003800000 */
[----:B------:R-:W-:-:S13]  /*1080*/  ISETP.NE.AND P0, PT, R10, 0x1, PT ;  /* 0x000000010a00780c */ /* 0x000fda0003f05270 */
[----:B------:R-:W-:Y:S05]  /*1090*/  @P0 EXIT ;  /* 0x000000000000094d */ /* 0x000fea0003800000 */
[----:B------:R-:W0:Y:S01]  /*10a0*/  LDC R9, c[0x0][0x294] ;  /* 0x0000a500ff097b82 */ /* 0x000e220000000800 */
[----:B------:R-:W-:Y:S01]  /*10b0*/  UMOV UR4, URZ ;  /* 0x0000003f00047c82 */ /* 0x000fe20008000000 */
[----:B------:R-:W-:Y:S02]  /*10c0*/  CS2R R54, SRZ ;  /* 0x0000000000367805 */ /* 0x000fe4000001ff00 */
[----:B------:R-:W-:Y:S02]  /*10d0*/  CS2R R24, SRZ ;  /* 0x0000000000187805 */ /* 0x000fe4000001ff00 */
[----:B------:R-:W-:Y:S02]  /*10e0*/  CS2R R26, SRZ ;  /* 0x00000000001a7805 */ /* 0x000fe4000001ff00 */
[----:B------:R-:W-:Y:S02]  /*10f0*/  CS2R R28, SRZ ;  /* 0x00000000001c7805 */ /* 0x000fe4000001ff00 */
[----:B------:R-:W-:-:S02]  /*1100*/  CS2R R30, SRZ ;  /* 0x00000000001e7805 */ /* 0x000fc4000001ff00 */
[----:B------:R-:W-:Y:S02]  /*1110*/  CS2R R32, SRZ ;  /* 0x0000000000207805 */ /* 0x000fe4000001ff00 */
        /* <DEDUP_REMOVED lines=10> */
[----:B0-----:R-:W-:-:S13]  /*11c0*/  ISETP.GE.AND P0, PT, R9, 0x1, PT ;  /* 0x000000010900780c */ /* 0x001fda0003f06270 */
[----:B------:R-:W-:Y:S05]  /*11d0*/  @!P0 BRA `(.L_x_15) ;  /* 0x0000000000a08947 */ /* 0x000fea0003800000 */
[----:B------:R-:W-:-:S04]  /*11e0*/  LOP3.LUT R8, R6, 0x1, RZ, 0xfc, !PT ;  /* 0x0000000106087812 */ /* 0x000fc800078efcff */
[----:B------:R-:W-:-:S13]  /*11f0*/  ISETP.NE.AND P0, PT, R8, 0x3, PT ;  /* 0x000000030800780c */ /* 0x000fda0003f05270 */
[----:B------:R-:W-:Y:S05]  /*1200*/  @!P0 BRA `(.L_x_16) ;  /* 0x0000000000048947 */ /* 0x000fea0003800000 */
[----:B------:R-:W-:Y:S01]  /*1210*/  BPT.TRAP 0x1 ;  /* 0x000000040000795c */ /* 0x000fe20000300000 */
.L_x_16:
[----:B------:R-:W0:Y:S01]  /*1220*/  S2UR UR5, SR_CgaCtaId ;  /* 0x00000000000579c3 */ /* 0x000e220000008800 */
[----:B------:R-:W-:Y:S01]  /*1230*/  SHF.L.U32 R8, RZ, 0x1f, RZ ;  /* 0x0000001fff087819 */ /* 0x000fe200000006ff */
[----:B------:R-:W-:Y:S02]  /*1240*/  UMOV UR4, 0x400 ;  /* 0x0000040000047882 */ /* 0x000fe40000000000 */
[----:B0-----:R-:W-:-:S12]  /*1250*/  ULEA UR4, UR5, UR4, 0x18 ;  /* 0x0000000405047291 */ /* 0x001fd8000f8ec03f */
.L_x_17:
[----:B0-----:R-:W-:-:S04]  /*1260*/  IMAD.U32 R11, RZ, RZ, UR4 ;  /* 0x00000004ff0b7e24 */ /* 0x001fc8000f8e00ff */
[----:B------:R0:W1:Y:S03]  /*1270*/  SYNCS.PHASECHK.TRANS64.TRYWAIT P0, [R11+URZ+0x38000], R8 ;  /* 0x038000080b0075a7 */ /* 0x000066000800017f */
[----:B-1----:R-:W-:Y:S05]  /*1280*/  @!P0 NANOSLEEP.SYNCS 0x989680 ;  /* 0x009896800000895d */ /* 0x002fea0003900000 */
[----:B------:R-:W1:Y:S02]  /*1290*/  @!P0 SYNCS.PHASECHK.TRANS64 P0, [R11+URZ+0x38000], R8 ;  /* 0x038000080b0085a7 */ /* 0x000e64000800007f */
[----:B-1----:R-:W-:Y:S05]  /*12a0*/  @!P0 BRA `(.L_x_17) ;  /* 0xfffffffc00ec8947 */ /* 0x002fea000383ffff */
[----:B------:R-:W-:Y:S01]  /*12b0*/  UIADD3 UR5, UR4, 0x1c000, URZ ;  /* 0x0001c00004057890 */ /* 0x000fe2000fffe03f */
[----:B------:R-:W-:Y:S01]  /*12c0*/  WARPGROUP.ARRIVE ;  /* 0x00000000000079c5 */ /* 0x000fe20000000000 */
[----:B------:R-:W-:Y:S02]  /*12d0*/  USHF.R.U32.HI UR4, URZ, 0x4, UR4 ;  /* 0x000000043f047899 */ /* 0x000fe40008011604 */
[----:B------:R-:W-:Y:S02]  /*12e0*/  USHF.R.U32.HI UR5, URZ, 0x4, UR5 ;  /* 0x000000043f057899 */ /* 0x000fe40008011605 */
[----:B------:R-:W-:Y:S02]  /*12f0*/  ULOP3.LUT UR8, UR4, 0x3fff, URZ, 0xc0, !UPT ;  /* 0x00003fff04087892 */ /* 0x000fe4000f8ec03f */
[----:B------:R-:W-:Y:S01]  /*1300*/  ULOP3.LUT UR9, UR5, 0x3fff, URZ, 0xc0, !UPT ;  /* 0x00003fff05097892 */ /* 0x000fe2000f8ec03f */
[----:B------:R-:W-:Y:S02]  /*1310*/  UMOV UR7, 0x40000040 ;  /* 0x4000004000077882 */ /* 0x000fe40000000000 */
[----:B------:R-:W-:-:S02]  /*1320*/  UMOV UR5, 0x40000040 ;  /* 0x4000004000057882 */ /* 0x000fc40000000000 */
[----:B------:R-:W-:Y:S02]  /*1330*/  UMOV UR4, UR8 ;  /* 0x0000000800047c82 */ /* 0x000fe40008000000 */
[----:B------:R-:W-:Y:S02]  /*1340*/  UMOV UR6, UR9 ;  /* 0x0000000900067c82 */ /* 0x000fe40008000000 */
[----:B------:R-:W-:Y:S01]  /*1350*/  HGMMA.64x64x16.F32.BF16 R24, gdesc[UR4].tnspA.tnspB, RZ, !UPT ;  /* 0x60e00000041879f0 */ /* 0x000fe2000c7018ff */
[----:B------:R-:W-:Y:S02]  /*1360*/  UIADD3 UR4, UR8, 0x80, URZ ;  /* 0x0000008008047890 */ /* 0x000fe4000fffe03f */
[----:B------:R-:W-:Y:S01]  /*1370*/  UIADD3 UR6, UR9, 0x80, URZ ;  /* 0x0000008009067890 */ /* 0x000fe2000fffe03f */
[----:B------:R-:W-:Y:S01]  /*1380*/  UMOV UR5, 0x40000040 ;  /* 0x4000004000057882 */ /* 0x000fe20000000000 */
[----:B------:R-:W-:-:S07]  /*1390*/  UMOV UR7, 0x40000040 ;  /* 0x4000004000077882 */ /* 0x000fce0000000000 */
[----:B------:R-:W-:Y:S01]  /*13a0*/  HGMMA.64x64x16.F32.BF16 R24, gdesc[UR4].tnspA.tnspB, R24 ;  /* 0x60e00000041879f0 */ /* 0x000fe20008701818 */
        /* <DEDUP_REMOVED lines=9> */
[----:B------:R-:W-:Y:S01]  /*1440*/  HGMMA.64x64x16.F32.BF16 R24, gdesc[UR4].tnspA.tnspB, R24, gsb0 ;  /* 0x60e00000041879f0 */ /* 0x000fe20008001818 */
[----:B------:R-:W-:-:S05]  /*1450*/  UMOV UR4, 0x1 ;  /* 0x0000000100047882 */ /* 0x000fca0000000000 */
.L_x_15:
[----:B0-----:R-:W-:-:S05]  /*1460*/  VIADD R8, R9, 0x3f ;  /* 0x0000003f09087836 */ /* 0x001fca0000000000 */
[----:B------:R-:W-:-:S04]  /*1470*/  SHF.R.S32.HI R9, RZ, 0x1f, R8 ;  /* 0x0000001fff097819 */ /* 0x000fc80000011408 */
[----:B------:R-:W-:-:S04]  /*1480*/  LEA.HI R9, R9, R8, RZ, 0x6 ;  /* 0x0000000809097211 */ /* 0x000fc800078f30ff */
[----:B------:R-:W-:-:S04]  /*1490*/  SHF.R.S32.HI R9, RZ, 0x6, R9 ;  /* 0x00000006ff097819 */ /* 0x000fc80000011409 */
[----:B------:R-:W-:-:S05]  /*14a0*/  VIMNMX R8, R9, 0x1, PT ;  /* 0x0000000109087848 */ /* 0x000fca0003fe0100 */
[----:B------:R-:W-:-:S05]  /*14b0*/  IMAD.IADD R8, R9, 0x1, -R8 ;  /* 0x0000000109087824 */ /* 0x000fca00078e0a08 */
[----:B------:R-:W-:-:S13]  /*14c0*/  ISETP.GE.AND P0, PT, R8, 0x1, PT ;  /* 0x000000010800780c */ /* 0x000fda0003f06270 */
[----:B------:R-:W-:Y:S05]  /*14d0*/  @!P0 BRA `(.L_x_18) ;  /* 0x0000000400108947 */ /* 0x000fea0003800000 */
[----:B------:R-:W0:Y:S01]  /*14e0*/  S2UR UR6, SR_CgaCtaId ;  /* 0x00000000000679c3 */ /* 0x000e220000008800 */
[----:B------:R-:W-:Y:S01]  /*14f0*/  UMOV UR5, 0x400 ;  /* 0x0000040000057882 */ /* 0x000fe20000000000 */
[----:B------:R-:W-:Y:S01]  /*1500*/  LOP3.LUT R13, R6, 0x1, RZ, 0xfc, !PT ;  /* 0x00000001060d7812 */ /* 0x000fe200078efcff */
[----:B------:R-:W-:Y:S01]  /*1510*/  IMAD.MOV.U32 R12, RZ, RZ, RZ ;  /* 0x000000ffff0c7224 */ /* 0x000fe200078e00ff */
[----:B------:R-:W-:Y:S01]  /*1520*/  UISETP.NE.U32.AND UP0, UPT, UR4, URZ, UPT ;  /* 0x0000003f0400728c */ /* 0x000fe2000bf05070 */
[----:B------:R-:W-:Y:S01]  /*1530*/  IMAD.MOV.U32 R9, RZ, RZ, RZ ;  /* 0x000000ffff097224 */ /* 0x000fe200078e00ff */
[----:B0-----:R-:W-:-:S04]  /*1540*/  ULEA UR7, UR6, UR5, 0x18 ;  /* 0x0000000506077291 */ /* 0x001fc8000f8ec03f */
[----:B------:R-:W-:Y:S02]  /*1550*/  UIADD3 UR6, UR7, 0x1c000, URZ ;  /* 0x0001c00007067890 */ /* 0x000fe4000fffe03f */
[----:B------:R-:W-:Y:S02]  /*1560*/  USHF.R.U32.HI UR5, URZ, 0x4, UR7 ;  /* 0x000000043f057899 */ /* 0x000fe40008011607 */
[----:B------:R-:W-:Y:S02]  /*1570*/  USHF.R.U32.HI UR6, URZ, 0x4, UR6 ;  /* 0x000000043f067899 */ /* 0x000fe40008011606 */
[----:B------:R-:W-:Y:S02]  /*1580*/  ULOP3.LUT UR14, UR5, 0x3fff, URZ, 0xc0, !UPT ;  /* 0x00003fff050e7892 */ /* 0x000fe4000f8ec03f */
[----:B------:R-:W-:-:S12]  /*1590*/  ULOP3.LUT UR15, UR6, 0x3fff, URZ, 0xc0, !UPT ;  /* 0x00003fff060f7892 */ /* 0x000fd8000f8ec03f */
.L_x_23:
[----:B------:R-:W-:-:S13]  /*15a0*/  ISETP.NE.AND P1, PT, R13, 0x3, PT ;  /* 0x000000030d00780c */ /* 0x000fda0003f25270 */
[----:B------:R-:W-:Y:S05]  /*15b0*/  @!P1 BRA `(.L_x_19) ;  /* 0x0000000000049947 */ /* 0x000fea0003800000 */
[----:B------:R-:W-:Y:S01]  /*15c0*/  BPT.TRAP 0x1 ;  /* 0x000000040000795c */ /* 0x000fe20000300000 */
.L_x_19:
[----:B------:R-:W-:Y:S01]  /*15d0*/  SHF.L.U32 R10, R12, 0x1f, RZ ;  /* 0x0000001f0c0a7819 */ /* 0x000fe200000006ff */
[----:B------:R-:W-:-:S12]  /*15e0*/  ULEA UR5, UR4, UR7, 0x3 ;  /* 0x0000000704057291 */ /* 0x000fd8000f8e183f */
.L_x_20:
[----:B0-----:R-:W-:-:S04]  /*15f0*/  IMAD.U32 R11, RZ, RZ, UR5 ;  /* 0x00000005ff0b7e24 */ /* 0x001fc8000f8e00ff */
[----:B------:R0:W1:Y:S03]  /*1600*/  SYNCS.PHASECHK.TRANS64.TRYWAIT P0, [R11+URZ+0x38000], R10 ;  /* 0x0380000a0b0075a7 */ /* 0x000066000800017f */
[----:B-1----:R-:W-:Y:S05]  /*1610*/  @!P0 NANOSLEEP.SYNCS 0x989680 ;  /* 0x009896800000895d */ /* 0x002fea0003900000 */
[----:B------:R-:W1:Y:S02]  /*1620*/  @!P0 SYNCS.PHASECHK.TRANS64 P0, [R11+URZ+0x38000], R10 ;  /* 0x0380000a0b0085a7 */ /* 0x000e64000800007f */
[----:B-1----:R-:W-:Y:S05]  /*1630*/  @!P0 BRA `(.L_x_20) ;  /* 0xfffffffc00ec8947 */ /* 0x002fea000383ffff */
[----:B------:R-:W-:Y:S01]  /*1640*/  ULEA UR5, UR4, UR14, 0x9 ;  /* 0x0000000e04057291 */ /* 0x000fe2000f8e483f */
[----:B------:R-:W-:Y:S01]  /*1650*/  WARPGROUP.ARRIVE ;  /* 0x00000000000079c5 */ /* 0x000fe20000000000 */
[----:B------:R-:W-:Y:S01]  /*1660*/  ULEA UR6, UR4, UR15, 0x9 ;  /* 0x0000000f04067291 */ /* 0x000fe2000f8e483f */
[----:B------:R-:W-:Y:S01]  /*1670*/  UMOV UR9, 0x40000040 ;  /* 0x4000004000097882 */ /* 0x000fe20000000000 */
[----:B------:R-:W-:-:S03]  /*1680*/  UMOV UR11, 0x40000040 ;  /* 0x40000040000b7882 */ /* 0x000fc60000000000 */
[----:B------:R-:W-:Y:S02]  /*1690*/  UMOV UR8, UR5 ;  /* 0x0000000500087c82 */ /* 0x000fe40008000000 */
[----:B------:R-:W-:Y:S02]  /*16a0*/  UMOV UR10, UR6 ;  /* 0x00000006000a7c82 */ /* 0x000fe40008000000 */
[----:B------:R-:W-:Y:S01]  /*16b0*/  HGMMA.64x64x16.F32.BF16 R24, gdesc[UR8].tnspA.tnspB, R24, UP0 ;  /* 0x60e00000081879f0 */ /* 0x000fe2000bf01818 */
        /* <DEDUP_REMOVED lines=14> */
[----:B------:R-:W-:Y:S03]  /*17a0*/  HGMMA.64x64x16.F32.BF16 R24, gdesc[UR8].tnspA.tnspB, R24, gsb0 ;  /* 0x60e00000081879f0 */ /* 0x000fe60008001818 */
[----:B------:R-:W-:Y:S02]  /*17b0*/  WARPGROUP.DEPBAR.LE gsb0, 0x1 ;  /* 0x00008000000079c5 */ /* 0x000fe40000010100 */
[----:B------:R-:W-:Y:S05]  /*17c0*/  @!P1 BRA `(.L_x_21) ;  /* 0x0000000000049947 */ /* 0x000fea0003800000 */
[----:B------:R-:W-:Y:S01]  /*17d0*/  BPT.TRAP 0x1 ;  /* 0x000000040000795c */ /* 0x000fe20000300000 */
.L_x_21:
[----:B------:R-:W-:-:S13]  /*17e0*/  ISETP.NE.AND P0, PT, R7, RZ, PT ;  /* 0x000000ff0700720c */ /* 0x000fda0003f05270 */
[----:B0-----:R-:W-:-:S05]  /*17f0*/  @P0 LEA R10, R9, UR7, 0x3 ;  /* 0x00000007090a0c11 */ /* 0x001fca000f8e18ff */
[----:B------:R-:W-:-:S05]  /*1800*/  @P0 VIADD R11, R10, 0x38070 ;  /* 0x000380700a0b0836 */ /* 0x000fca0000000000 */
[----:B------:R-:W-:-:S04]  /*1810*/  @P0 PRMT R11, R4, 0x654, R11 ;  /* 0x00000654040b0816 */ /* 0x000fc8000000000b */
[----:B------:R0:W-:Y:S01]  /*1820*/  @P0 SYNCS.ARRIVE.TRANS64.RED.A1T0 RZ, [R11+URZ], RZ ;  /* 0x000000ff0bff09a7 */ /* 0x0001e2000810043f */
[----:B------:R-:W-:-:S13]  /*1830*/  ISETP.GT.U32.AND P0, PT, R6, 0x1, PT ;  /* 0x000000010600780c */ /* 0x000fda0003f04070 */
[----:B0-----:R-:W-:Y:S05]  /*1840*/  @P0 BRA `(.L_x_22) ;  /* 0x0000000000040947 */ /* 0x001fea0003800000 */
[----:B------:R-:W-:Y:S01]  /*1850*/  BPT.TRAP 0x1 ;  /* 0x000000040000795c */ /* 0x000fe20000300000 */
.L_x_22:
[----:B------:R-:W-:Y:S01]  /*1860*/  UIADD3 UR4, UR4, 0x1, URZ ;  /* 0x0000000104047890 */ /* 0x000fe2000fffe03f */
[C---:B------:R-:W-:Y:S01]  /*1870*/  ISETP.GT.AND P1, PT, R8.reuse, 0x1, PT ;  /* 0x000000010800780c */ /* 0x040fe20003f24270 */
[----:B------:R-:W-:Y:S02]  /*1880*/  VIADD R9, R9, 0x1 ;  /* 0x0000000109097836 */ /* 0x000fe40000000000 */
[----:B------:R-:W-:Y:S01]  /*1890*/  UISETP.NE.AND UP0, UPT, UR4, 0xe, UPT ;  /* 0x0000000e0400788c */ /* 0x000fe2000bf05270 */
[----:B------:R-:W-:Y:S02]  /*18a0*/  VIADD R8, R8, 0xffffffff ;  /* 0xffffffff08087836 */ /* 0x000fe40000000000 */
[C---:B------:R-:W-:Y:S01]  /*18b0*/  ISETP.NE.AND P0, PT, R9.reuse, 0xe, PT ;  /* 0x0000000e0900780c */ /* 0x040fe20003f05270 */
[----:B------:R-:W-:Y:S02]  /*18c0*/  USEL UR5, URZ, 0x1, UP0 ;  /* 0x000000013f057887 */ /* 0x000fe40008000000 */
[----:B------:R-:W-:Y:S01]  /*18d0*/  USEL UR4, UR4, URZ, UP0 ;  /* 0x0000003f04047287 */ /* 0x000fe20008000000 */
[----:B------:R-:W-:Y:S01]  /*18e0*/  SEL R9, R9, RZ, P0 ;  /* 0x000000ff09097207 */ /* 0x000fe20000000000 */
[----:B------:R-:W-:-:S02]  /*18f0*/  UPLOP3.LUT UP0, UPT, UPT, UPT, UPT, 0x80, 0x0 ;  /* 0x000000000000789c */ /* 0x000fc40003f0f070 */
[----:B------:R-:W-:Y:S01]  /*1900*/  LOP3.LUT R12, R12, UR5, RZ, 0x3c, !PT ;  /* 0x000000050c0c7c12 */ /* 0x000fe2000f8e3cff */
[----:B------:R-:W-:Y:S08]  /*1910*/  @P1 BRA `(.L_x_23) ;  /* 0xfffffffc00201947 */ /* 0x000ff0000383ffff */
.L_x_18:
[----:B------:R-:W0:Y:S01]  /*1920*/  LDC R8, c[0x0][0x294] ;  /* 0x0000a500ff087b82 */ /* 0x000e220000000800 */
[----:B------:R-:W-:Y:S02]  /*1930*/  WARPGROUP.DEPBAR.LE gsb0, 0x0 ;  /* 0x00008000000079c5 */ /* 0x000fe40000010000 */
[----:B0-----:R-:W-:-:S13]  /*1940*/  ISETP.GE.AND P0, PT, R8, 0x1, PT ;  /* 0x000000010800780c */ /* 0x001fda0003f06270 */
[----:B------:R-:W-:Y:S05]  /*1950*/  @!P0 BRA `(.L_x_24) ;  /* 0x0000000000708947 */ /* 0x000fea0003800000 */
[----:B------:R-:W-:-:S04]  /*1960*/  LOP3.LUT R9, R6, 0x1, RZ, 0xfc, !PT ;  /* 0x0000000106097812 */ /* 0x000fc800078efcff */
[----:B------:R-:W-:-:S13]  /*1970*/  ISETP.NE.AND P0, PT, R9, 0x3, PT ;  /* 0x000000030900780c */ /* 0x000fda0003f05270 */
[----:B------:R-:W-:Y:S05]  /*1980*/  @!P0 BRA `(.L_x_25) ;  /* 0x0000000000048947 */ /* 0x000fea0003800000 */
[----:B------:R-:W-:Y:S01]  /*1990*/  BPT.TRAP 0x1 ;  /* 0x000000040000795c */ /* 0x000fe20000300000 */
.L_x_25:
[----:B------:R-:W-:Y:S01]  /*19a0*/  ISETP.NE.AND P0, PT, R7, RZ, PT ;  /* 0x000000ff0700720c */ /* 0x000fe20003f05270 */
[----:B------:R-:W-:Y:S01]  /*19b0*/  BSSY B0, `(.L_x_26) ;  /* 0x0000014000007945 */ /* 0x000fe20003800000 */
[----:B------:R-:W-:-:S11]  /*19c0*/  ISETP.GT.U32.AND P1, PT, R6, 0x1, PT ;  /* 0x000000010600780c */ /* 0x000fd60003f24070 */
[----:B------:R-:W-:Y:S05]  /*19d0*/  @!P0 BRA `(.L_x_27) ;  /* 0x0000000000448947 */ /* 0x000fea0003800000 */
[----:B------:R-:W-:Y:S01]  /*19e0*/  VIADD R8, R8, 0x3f ;  /* 0x0000003f08087836 */ /* 0x000fe20000000000 */
[----:B------:R-:W0:Y:S04]  /*19f0*/  S2R R10, SR_CgaCtaId ;  /* 0x00000000000a7919 */ /* 0x000e280000008800 */
[----:B------:R-:W-:-:S04]  /*1a00*/  SHF.R.S32.HI R7, RZ, 0x1f, R8 ;  /* 0x0000001fff077819 */ /* 0x000fc80000011408 */
[----:B------:R-:W-:-:S04]  /*1a10*/  LEA.HI R7, R7, R8, RZ, 0x6 ;  /* 0x0000000807077211 */ /* 0x000fc800078f30ff */
[----:B------:R-:W-:-:S04]  /*1a20*/  SHF.R.S32.HI R7, RZ, 0x6, R7 ;  /* 0x00000006ff077819 */ /* 0x000fc80000011407 */
[----:B------:R-:W-:-:S05]  /*1a30*/  VIMNMX R6, R7, 0x1, PT ;  /* 0x0000000107067848 */ /* 0x000fca0003fe0100 */
[----:B------:R-:W-:-:S05]  /*1a40*/  IMAD.IADD R9, R7, 0x1, -R6 ;  /* 0x0000000107097824 */ /* 0x000fca00078e0a06 */
[----:B------:R-:W-:-:S05]  /*1a50*/  SHF.R.U32.HI R6, RZ, 0x1, R9 ;  /* 0x00000001ff067819 */ /* 0x000fca0000011609 */
[----:B------:R-:W-:-:S05]  /*1a60*/  IMAD.WIDE.U32 R6, R6, -0x6db6db6d, RZ ;  /* 0x9249249306067825 */ /* 0x000fca00078e00ff */
[----:B------:R-:W-:Y:S02]  /*1a70*/  SHF.R.U32.HI R6, RZ, 0x2, R7 ;  /* 0x00000002ff067819 */ /* 0x000fe40000011607 */
[----:B------:R-:W-:-:S03]  /*1a80*/  MOV R7, 0x400 ;  /* 0x0000040000077802 */ /* 0x000fc60000000f00 */
[----:B------:R-:W-:Y:S01]  /*1a90*/  IMAD R6, R6, -0xe, R9 ;  /* 0xfffffff206067824 */ /* 0x000fe200078e0209 */
[----:B0-----:R-:W-:-:S05]  /*1aa0*/  LEA R7, R10, R7, 0x18 ;  /* 0x000000070a077211 */ /* 0x001fca00078ec0ff */
[----:B------:R-:W-:-:S04]  /*1ab0*/  IMAD R6, R6, 0x8, R7 ;  /* 0x0000000806067824 */ /* 0x000fc800078e0207 */
[----:B------:R-:W-:-:S05]  /*1ac0*/  VIADD R7, R6, 0x38070 ;  /* 0x0003807006077836 */ /* 0x000fca0000000000 */
[----:B------:R-:W-:-:S04]  /*1ad0*/  PRMT R7, R4, 0x654, R7 ;  /* 0x0000065404077816 */ /* 0x000fc80000000007 */
[----:B------:R0:W-:Y:S03]  /*1ae0*/  SYNCS.ARRIVE.TRANS64.RED.A1T0 RZ, [R7+URZ], RZ ;  /* 0x000000ff07ff79a7 */ /* 0x0001e6000810043f */
.L_x_27:
[----:B------:R-:W-:Y:S05]  /*1af0*/  BSYNC B0 ;  /* 0x0000000000007941 */ /* 0x000fea0003800000 */
.L_x_26:
[----:B------:R-:W-:Y:S05]  /*1b00*/  @P1 BRA `(.L_x_24) ;  /* 0x0000000000041947 */ /* 0x000fea0003800000 */
[----:B------:R-:W-:Y:S01]  /*1b10*/  BPT.TRAP 0x1 ;  /* 0x000000040000795c */ /* 0x000fe20000300000 */
.L_x_24:
[----:B------:R-:W0:Y:S01]  /*1b20*/  S2R R4, SR_TID.X ;  /* 0x0000000000047919 */ /* 0x000e220000002100 */
[----:B------:R-:W1:Y:S01]  /*1b30*/  LDC.64 R8, c[0x0][0x280] ;  /* 0x0000a000ff087b82 */ /* 0x000e620000000a00 */
[----:B------:R-:W4:Y:S07]  /*1b40*/  S2R R15, SR_CTAID.X ;  /* 0x00000000000f7919 */ /* 0x000f2e0000002500 */
[----:B------:R-:W1:Y:S01]  /*1b50*/  LDC.64 R60, c[0x0][0x658] ;  /* 0x00019600ff3c7b82 */ /* 0x000e620000000a00 */
[----:B0-----:R-:W-:-:S04]  /*1b60*/  SHF.R.S32.HI R7, RZ, 0x1f, R4 ;  /* 0x0000001fff077819 */ /* 0x001fc80000011404 */
[----:B------:R-:W-:-:S04]  /*1b70*/  LEA.HI R7, R7, R4, RZ, 0x7 ;  /* 0x0000000407077211 */ /* 0x000fc800078f38ff */
[----:B------:R-:W-:-:S05]  /*1b80*/  LOP3.LUT R7, R7, 0xffffff80, RZ, 0xc0, !PT ;  /* 0xffffff8007077812 */ /* 0x000fca00078ec0ff */
[----:B------:R-:W-:-:S05]  /*1b90*/  IMAD.IADD R13, R4, 0x1, -R7 ;  /* 0x00000001040d7824 */ /* 0x000fca00078e0a07 */
[----:B------:R-:W-:-:S04]  /*1ba0*/  SHF.R.S32.HI R6, RZ, 0x1f, R13 ;  /* 0x0000001fff067819 */ /* 0x000fc8000001140d */
[CC--:B------:R-:W-:Y:S02]  /*1bb0*/  LEA.HI R4, R6.reuse, R13.reuse, RZ, 0x2 ;  /* 0x0000000d06047211 */ /* 0x0c0fe400078f10ff */
[----:B------:R-:W-:Y:S02]  /*1bc0*/  LEA.HI R23, R6, R13, RZ, 0x5 ;  /* 0x0000000d06177211 */ /* 0x000fe400078f28ff */
[--C-:B------:R-:W-:Y:S02]  /*1bd0*/  SHF.R.S32.HI R10, RZ, 0x2, R4.reuse ;  /* 0x00000002ff0a7819 */ /* 0x100fe40000011404 */
[----:B------:R-:W-:Y:S02]  /*1be0*/  SHF.R.S32.HI R7, RZ, 0x1f, R4 ;  /* 0x0000001fff077819 */ /* 0x000fe40000011404 */
[----:B------:R-:W-:Y:S02]  /*1bf0*/  LOP3.LUT R56, R4, 0xfffffffc, RZ, 0xc0, !PT ;  /* 0xfffffffc04387812 */ /* 0x000fe400078ec0ff */
[----:B------:R-:W-:-:S02]  /*1c00*/  LEA.HI R7, R7, R10, RZ, 0x3 ;  /* 0x0000000a07077211 */ /* 0x000fc400078f18ff */
[----:B------:R-:W-:Y:S01]  /*1c10*/  SHF.R.S32.HI R23, RZ, 0x5, R23 ;  /* 0x00000005ff177819 */ /* 0x000fe20000011417 */
[----:B------:R-:W-:Y:S01]  /*1c20*/  IMAD.IADD R56, R13, 0x1, -R56 ;  /* 0x000000010d387824 */ /* 0x000fe200078e0a38 */
[----:B------:R-:W-:-:S03]  /*1c30*/  LOP3.LUT R7, R7, 0xfffffff8, RZ, 0xc0, !PT ;  /* 0xfffffff807077812 */ /* 0x000fc600078ec0ff */
[----:B------:R-:W-:Y:S02]  /*1c40*/  IMAD.SHL.U32 R14, R56, 0x2, RZ ;  /* 0x00000002380e7824 */ /* 0x000fe400078e00ff */
[----:B------:R-:W-:Y:S02]  /*1c50*/  IMAD.IADD R10, R10, 0x1, -R7 ;  /* 0x000000010a0a7824 */ /* 0x000fe400078e0a07 */
[----:B----4-:R-:W-:-:S03]  /*1c60*/  IMAD.SHL.U32 R7, R15, 0x40, RZ ;  /* 0x000000400f077824 */ /* 0x010fc600078e00ff */
[--C-:B------:R-:W-:Y:S02]  /*1c70*/  SHF.R.S32.HI R11, RZ, 0x1f, R10.reuse ;  /* 0x0000001fff0b7819 */ /* 0x100fe4000001140a */
[----:B-1----:R-:W-:Y:S01]  /*1c80*/  ISETP.GE.AND P0, PT, R7, R8, PT ;  /* 0x000000080700720c */ /* 0x002fe20003f06270 */
[----:B------:R-:W-:-:S04]  /*1c90*/  IMAD.WIDE R12, R23, 0x10, R10 ;  /* 0x00000010170c7825 */ /* 0x000fc800078e020a */
[----:B------:R-:W-:Y:S01]  /*1ca0*/  IMAD.WIDE R12, R15, 0x40, R12 ;  /* 0x000000400f0c7825 */ /* 0x000fe200078e020c */
[----:B------:R-:W-:-:S07]  /*1cb0*/  SHF.R.S32.HI R15, RZ, 0x1f, R14 ;  /* 0x0000001fff0f7819 */ /* 0x000fce000001140e */
[----:B------:R-:W-:Y:S05]  /*1cc0*/  @P0 EXIT ;  /* 0x000000000000094d */ /* 0x000fea0003800000 */
[----:B------:R-:W-:Y:S01]  /*1cd0*/  ULDC UR4, c[0x0][0x288] ;  /* 0x0000a20000047ab9 */ /* 0x000fe20000000800 */
[----:B------:R-:W-:Y:S01]  /*1ce0*/  IMAD.SHL.U32 R4, R16, 0x40, RZ ;  /* 0x0000004010047824 */ /* 0x000fe200078e00ff */
[----:B------:R-:W-:Y:S01]  /*1cf0*/  ISETP.GE.AND P0, PT, R5, UR4, PT ;  /* 0x0000000405007c0c */ /* 0x000fe2000bf06270 */
[-C--:B------:R-:W-:Y:S01]  /*1d00*/  IMAD.WIDE.U32 R18, R12, R60.reuse, R14 ;  /* 0x0000003c0c127225 */ /* 0x080fe200078e000e */
[----:B------:R-:W-:Y:S01]  /*1d10*/  SHF.R.S32.HI R17, RZ, 0x1f, R5 ;  /* 0x0000001fff117819 */ /* 0x000fe20000011405 */
[----:B------:R-:W-:Y:S01]  /*1d20*/  ULDC.64 UR4, c[0x0][0x660] ;  /* 0x0001980000047ab9 */ /* 0x000fe20000000a00 */
[C---:B------:R-:W-:Y:S01]  /*1d30*/  ISETP.GE.OR P0, PT, R4.reuse, R9, P0 ;  /* 0x000000090400720c */ /* 0x040fe20000706670 */
[----:B------:R-:W-:Y:S01]  /*1d40*/  IMAD R16, R13, R60, RZ ;  /* 0x0000003c0d107224 */ /* 0x000fe200078e02ff */
[----:B------:R-:W-:Y:S02]  /*1d50*/  SHF.R.S32.HI R6, RZ, 0x1f, R4 ;  /* 0x0000001fff067819 */ /* 0x000fe40000011404 */
[----:B------:R-:W-:Y:S01]  /*1d60*/  IADD3 R20, P1, R4, R18, RZ ;  /* 0x0000001204147210 */ /* 0x000fe20007f3e0ff */
[----:B------:R-:W-:-:S02]  /*1d70*/  IMAD R21, R12, R61, R16 ;  /* 0x0000003d0c157224 */ /* 0x000fc400078e0210 */
[----:B------:R-:W-:-:S03]  /*1d80*/  IMAD R16, R17, UR4, RZ ;  /* 0x0000000411107c24 */ /* 0x000fc6000f8e02ff */
[----:B------:R-:W-:-:S03]  /*1d90*/  IADD3.X R21, R6, R19, R21, P1, !PT ;  /* 0x0000001306157210 */ /* 0x000fc60000ffe415 */
[----:B------:R-:W-:Y:S05]  /*1da0*/  @P0 EXIT ;  /* 0x000000000000094d */ /* 0x000fea0003800000 */
[----:B------:R-:W-:Y:S01]  /*1db0*/  ULDC UR6, c[0x0][0x28c] ;  /* 0x0000a30000067ab9 */ /* 0x000fe20000000800 */
[----:B------:R-:W-:Y:S01]  /*1dc0*/  SHF.R.S32.HI R18, RZ, 0x1f, R3 ;  /* 0x0000001fff127819 */ /* 0x000fe20000011403 */
[C---:B------:R-:W-:Y:S01]  /*1dd0*/  IMAD R19, R5.reuse, UR5, R16 ;  /* 0x0000000505137c24 */ /* 0x040fe2000f8e0210 */
[----:B------:R-:W-:Y:S01]  /*1de0*/  ISETP.GE.AND P0, PT, R22, UR6, PT ;  /* 0x0000000616007c0c */ /* 0x000fe2000bf06270 */
[----:B------:R-:W-:Y:S01]  /*1df0*/  ULDC UR6, c[0x0][0x290] ;  /* 0x0000a40000067ab9 */ /* 0x000fe20000000800 */
[----:B------:R-:W-:Y:S01]  /*1e00*/  IMAD.WIDE.U32 R20, R5, UR4, R20 ;  /* 0x0000000405147c25 */ /* 0x000fe2000f8e0014 */
[----:B------:R-:W-:Y:S01]  /*1e10*/  ULDC.64 UR4, c[0x0][0x670] ;  /* 0x00019c0000047ab9 */ /* 0x000fe20000000a00 */
[----:B------:R-:W-:Y:S02]  /*1e20*/  ISETP.GE.OR P0, PT, R3, UR6, P0 ;  /* 0x0000000603007c0c */ /* 0x000fe40008706670 */
[----:B------:R-:W-:Y:S02]  /*1e30*/  IMAD.IADD R21, R21, 0x1, R19 ;  /* 0x0000000115157824 */ /* 0x000fe400078e0213 */
[----:B------:R-:W-:-:S02]  /*1e40*/  IMAD R16, R18, UR4, RZ ;  /* 0x0000000412107c24 */ /* 0x000fc4000f8e02ff */
[----:B------:R-:W-:-:S04]  /*1e50*/  IMAD.WIDE.U32 R20, R3, UR4, R20 ;  /* 0x0000000403147c25 */ /* 0x000fc8000f8e0014 */
[----:B------:R-:W-:Y:S01]  /*1e60*/  IMAD R19, R3, UR5, R16 ;  /* 0x0000000503137c24 */ /* 0x000fe2000f8e0210 */
[----:B------:R-:W-:Y:S01]  /*1e70*/  SHF.R.S32.HI R16, RZ, 0x1f, R22 ;  /* 0x0000001fff107819 */ /* 0x000fe20000011416 */
[----:B------:R-:W-:Y:S01]  /*1e80*/  IMAD R23, R23, -0x10, -R7 ;  /* 0xfffffff017177824 */ /* 0x000fe200078e0a07 */
[----:B------:R-:W-:Y:S06]  /*1e90*/  @P0 EXIT ;  /* 0x000000000000094d */ /* 0x000fec0003800000 */
[----:B------:R-:W-:Y:S01]  /*1ea0*/  ULDC.64 UR4, c[0x0][0x668] ;  /* 0x00019a0000047ab9 */ /* 0x000fe20000000a00 */
[----:B------:R-:W-:Y:S01]  /*1eb0*/  IMAD R7, R56, -0x2, R9 ;  /* 0xfffffffe38077824 */ /* 0x000fe200078e0209 */
[----:B---3-5:R-:W-:Y:S01]  /*1ec0*/  FSETP.NEU.AND P1, PT, R2, RZ, PT ;  /* 0x000000ff0200720b */ /* 0x028fe20003f2d000 */
[----:B------:R-:W-:Y:S01]  /*1ed0*/  IMAD.IADD R21, R21, 0x1, R19 ;  /* 0x0000000115157824 */ /* 0x000fe200078e0213 */
[----:B------:R-:W-:Y:S01]  /*1ee0*/  IADD3 R8, R23, R8, -R10 ;  /* 0x0000000817087210 */ /* 0x000fe20007ffe80a */
[----:B------:R-:W-:Y:S02]  /*1ef0*/  IMAD R9, R16, UR4, RZ ;  /* 0x0000000410097c24 */ /* 0x000fe4000f8e02ff */
[----:B------:R-:W-:-:S04]  /*1f00*/  IMAD.WIDE.U32 R10, R22, UR4, R20 ;  /* 0x00000004160a7c25 */ /* 0x000fc8000f8e0014 */
[----:B------:R-:W-:Y:S01]  /*1f10*/  IMAD R59, R22, UR5, R9 ;  /* 0x00000005163b7c24 */ /* 0x000fe2000f8e0209 */
[----:B------:R-:W-:Y:S01]  /*1f20*/  ULDC.64 UR4, c[0x0][0x640] ;  /* 0x0001900000047ab9 */ /* 0x000fe20000000a00 */
[----:B------:R-:W-:Y:S01]  /*1f30*/  IMAD.IADD R7, R7, 0x1, -R4 ;  /* 0x0000000107077824 */ /* 0x000fe200078e0a04 */
[----:B------:R-:W-:Y:S01]  /*1f40*/  SHF.L.U64.HI R9, R60, 0x3, R61 ;  /* 0x000000033c097819 */ /* 0x000fe2000001023d */
[----:B------:R-:W-:Y:S02]  /*1f50*/  IMAD R23, R16, UR4, RZ ;  /* 0x0000000410177c24 */ /* 0x000fe4000f8e02ff */
[----:B------:R-:W-:Y:S01]  /*1f60*/  IMAD.SHL.U32 R60, R60, 0x8, RZ ;  /* 0x000000083c3c7824 */ /* 0x000fe200078e00ff */
[----:B------:R-:W-:Y:S01]  /*1f70*/  ISETP.GT.AND P0, PT, R7, RZ, PT ;  /* 0x000000ff0700720c */ /* 0x000fe20003f04270 */
[----:B------:R-:W-:Y:S02]  /*1f80*/  IMAD R23, R22, UR5, R23 ;  /* 0x0000000516177c24 */ /* 0x000fe4000f8e0217 */
[----:B------:R-:W-:Y:S01]  /*1f90*/  IMAD.IADD R59, R11, 0x1, R59 ;  /* 0x000000010b3b7824 */ /* 0x000fe200078e023b */
[----:B------:R-:W-:Y:S01]  /*1fa0*/  ISETP.GT.AND P2, PT, R8, RZ, P0 ;  /* 0x000000ff0800720c */ /* 0x000fe20000744270 */
[----:B------:R-:W-:-:S12]  /*1fb0*/  @!P1 BRA `(.L_x_28) ;  /* 0x0000001c00109947 */ /* 0x000fd80003800000 */
[----:B------:R-:W-:Y:S01]  /*1fc0*/  IADD3 R16, P1, R4, R14, RZ ;  /* 0x0000000e04107210 */ /* 0x000fe20007f3e0ff */
[----:B------:R-:W-:Y:S01]  /*1fd0*/  ULDC.64 UR6, c[0x0][0x638] ;  /* 0x00018e0000067ab9 */ /* 0x000fe20000000a00 */
[----:B------:R-:W-:Y:S01]  /*1fe0*/  ULDC.64 UR8, c[0x0][0x648] ;  /* 0x0001920000087ab9 */ /* 0x000fe20000000a00 */
[----:B------:R-:W-:Y:S01]  /*1ff0*/  IMAD R20, R17, UR6, RZ ;  /* 0x0000000611147c24 */ /* 0x000fe2000f8e02ff */
[----:B------:R-:W-:Y:S01]  /*2000*/  ULDC.64 UR10, c[0x0][0x630] ;  /* 0x00018c00000a7ab9 */ /* 0x000fe20000000a00 */
[----:B------:R-:W-:Y:S01]  /*2010*/  IMAD.X R17, R6, 0x1, R15, P1 ;  /* 0x0000000106117824 */ /* 0x000fe200008e060f */
[----:B------:R-:W-:Y:S01]  /*2020*/  ULDC.64 UR14, c[0x0][0x628] ;  /* 0x00018a00000e7ab9 */ /* 0x000fe20000000a00 */
[C---:B------:R-:W-:Y:S02]  /*2030*/  IMAD R11, R5.reuse, UR7, R20 ;  /* 0x00000007050b7c24 */ /* 0x040fe4000f8e0214 */
[----:B------:R-:W-:-:S04]  /*2040*/  IMAD.WIDE.U32 R16, R5, UR6, R16 ;  /* 0x0000000605107c25 */ /* 0x000fc8000f8e0010 */
[----:B------:R-:W-:Y:S02]  /*2050*/  IMAD R18, R18, UR8, RZ ;  /* 0x0000000812127c24 */ /* 0x000fe4000f8e02ff */
[----:B------:R-:W-:Y:S02]  /*2060*/  IMAD.IADD R17, R17, 0x1, R11 ;  /* 0x0000000111117824 */ /* 0x000fe400078e020b */
[C---:B------:R-:W-:Y:S02]  /*2070*/  IMAD R61, R3.reuse, UR9, R18 ;  /* 0x00000009033d7c24 */ /* 0x040fe4000f8e0212 */
[----:B------:R-:W-:-:S04]  /*2080*/  IMAD.WIDE.U32 R16, R3, UR8, R16 ;  /* 0x0000000803107c25 */ /* 0x000fc8000f8e0010 */
[----:B------:R-:W-:Y:S02]  /*2090*/  IMAD.IADD R17, R17, 0x1, R61 ;  /* 0x0000000111117824 */ /* 0x000fe400078e023d */
[----:B------:R-:W-:Y:S02]  /*20a0*/  IMAD R21, R13, UR10, RZ ;  /* 0x0000000a0d157c24 */ /* 0x000fe4000f8e02ff */
[----:B------:R-:W-:-:S04]  /*20b0*/  IMAD.WIDE.U32 R16, R22, UR4, R16 ;  /* 0x0000000416107c25 */ /* 0x000fc8000f8e0010 */
[----:B------:R-:W-:Y:S02]  /*20c0*/  IMAD.IADD R19, R23, 0x1, R17 ;  /* 0x0000000117137824 */ /* 0x000fe400078e0211 */
[----:B------:R-:W-:Y:S02]  /*20d0*/  IMAD.MOV.U32 R18, RZ, RZ, R16 ;  /* 0x000000ffff127224 */ /* 0x000fe400078e0010 */
[C---:B------:R-:W-:Y:S02]  /*20e0*/  IMAD R62, R12.reuse, UR11, R21 ;  /* 0x0000000b0c3e7c24 */ /* 0x040fe4000f8e0215 */
[----:B------:R-:W-:-:S04]  /*20f0*/  IMAD.WIDE.U32 R20, R12, UR10, R18 ;  /* 0x0000000a0c147c25 */ /* 0x000fc8000f8e0012 */
[----:B------:R-:W-:Y:S01]  /*2100*/  IMAD.IADD R21, R21, 0x1, R62 ;  /* 0x0000000115157824 */ /* 0x000fe200078e023e */
[----:B------:R-:W-:-:S04]  /*2110*/  LEA R64, P1, R20, UR14, 0x1 ;  /* 0x0000000e14407c11 */ /* 0x000fc8000f8208ff */
[----:B------:R-:W-:-:S05]  /*2120*/  LEA.HI.X R65, R20, UR15, R21, 0x1, P1 ;  /* 0x0000000f14417c11 */ /* 0x000fca00088f0c15 */
[----:B------:R0:W3:Y:S01]  /*2130*/  @P2 LDG.E.LTC128B.U16 R63, desc[UR12][R64.64] ;  /* 0x0000000c403f2981 */ /* 0x0000e2000c1e1520 */
[----:B------:R-:W-:Y:S01]  /*2140*/  IMAD.WIDE.U32 R20, R22, UR4, RZ ;  /* 0x0000000416147c25 */ /* 0x000fe2000f8e00ff */
[----:B------:R-:W-:Y:S01]  /*2150*/  ULDC.64 UR4, c[0x0][0x650] ;  /* 0x0001940000047ab9 */ /* 0x000fe20000000a00 */
[----:B------:R-:W-:Y:S01]  /*2160*/  ISETP.GT.AND P1, PT, R7, 0x1, PT ;  /* 0x000000010700780c */ /* 0x000fe20003f24270 */
[----:B------:R-:W-:Y:S01]  /*2170*/  BSSY B0, `(.L_x_29) ;  /* 0x0000018000007945 */ /* 0x000fe20003800000 */
[----:B------:R-:W-:Y:S02]  /*2180*/  IMAD.IADD R23, R21, 0x1, R23 ;  /* 0x0000000115177824 */ /* 0x000fe400078e0217 */
[----:B------:R-:W-:-:S04]  /*2190*/  IMAD.MOV.U32 R22, RZ, RZ, R20 ;  /* 0x000000ffff167224 */ /* 0x000fc800078e0014 */
[----:B------:R-:W-:-:S04]  /*21a0*/  IMAD.WIDE.U32 R56, R12, UR10, R22 ;  /* 0x0000000a0c387c25 */ /* 0x000fc8000f8e0016 */
[----:B------:R-:W-:Y:S02]  /*21b0*/  IMAD.IADD R57, R62, 0x1, R57 ;  /* 0x000000013e397824 */ /* 0x000fe400078e0239 */
[----:B------:R-:W-:-:S04]  /*21c0*/  IMAD.WIDE.U32 R56, R3, UR8, R56 ;  /* 0x0000000803387c25 */ /* 0x000fc8000f8e0038 */
[----:B------:R-:W-:Y:S02]  /*21d0*/  IMAD.IADD R57, R61, 0x1, R57 ;  /* 0x000000013d397824 */ /* 0x000fe400078e0239 */
[----:B------:R-:W-:-:S04]  /*21e0*/  IMAD.WIDE.U32 R56, R5, UR6, R56 ;  /* 0x0000000605387c25 */ /* 0x000fc8000f8e0038 */
[----:B0-----:R-:W-:Y:S01]  /*21f0*/  IMAD.IADD R65, R11, 0x1, R57 ;  /* 0x000000010b417824 */ /* 0x001fe200078e0239 */
[----:B------:R-:W-:Y:S02]  /*2200*/  IADD3 R64, P4, P5, R4, R56, R14 ;  /* 0x0000003804407210 */ /* 0x000fe40007d9e00e */
[----:B------:R-:W-:Y:S02]  /*2210*/  LEA R56, P3, R10, UR4, 0x1 ;  /* 0x000000040a387c11 */ /* 0x000fe4000f8608ff */
[----:B------:R-:W-:Y:S02]  /*2220*/  IADD3.X R65, R6, R65, R15, P4, P5 ;  /* 0x0000004106417210 */ /* 0x000fe400027ea40f */
[----:B------:R-:W-:Y:S02]  /*2230*/  LEA.HI.X R57, R10, UR5, R59, 0x1, P3 ;  /* 0x000000050a397c11 */ /* 0x000fe400098f0c3b */
[----:B------:R-:W-:Y:S02]  /*2240*/  ISETP.GT.AND P3, PT, R8, RZ, P1 ;  /* 0x000000ff0800720c */ /* 0x000fe40000f64270 */
[----:B------:R-:W-:-:S04]  /*2250*/  LEA R58, P4, R64, UR14, 0x1 ;  /* 0x0000000e403a7c11 */ /* 0x000fc8000f8808ff */
[----:B------:R-:W-:Y:S01]  /*2260*/  LEA.HI.X R59, R64, UR15, R65, 0x1, P4 ;  /* 0x0000000f403b7c11 */ /* 0x000fe2000a0f0c41 */
[C---:B---3--:R-:W-:Y:S01]  /*2270*/  IMAD.U32 R67, R63.reuse, 0x10000, RZ ;  /* 0x000100003f437824 */ /* 0x048fe200078e00ff */
[----:B------:R-:W-:-:S03]  /*2280*/  PRMT R10, R63, 0x7610, R10 ;  /* 0x000076103f0a7816 */ /* 0x000fc6000000000a */
[----:B------:R-:W-:-:S04]  /*2290*/  FMUL R67, R67, R2 ;  /* 0x0000000243437220 */ /* 0x000fc80000400000 */
[----:B--2---:R-:W-:-:S05]  /*22a0*/  FFMA R67, R24, R0, R67 ;  /* 0x0000000018437223 */ /* 0x004fca0000000043 */
[----:B------:R-:W-:-:S05]  /*22b0*/  F2FP.BF16.F32.PACK_AB R67, RZ, R67 ;  /* 0x00000043ff43723e */ /* 0x000fca00000010ff */
[----:B------:R0:W-:Y:S01]  /*22c0*/  @P2 STG.E.U16 desc[UR12][R56.64], R67 ;  /* 0x0000004338002986 */ /* 0x0001e2000c10150c */
[----:B------:R-:W-:Y:S05]  /*22d0*/  @!P3 BRA `(.L_x_30) ;  /* 0x000000000004b947 */ /* 0x000fea0003800000 */
[----:B------:R1:W5:Y:S02]  /*22e0*/  LDG.E.LTC128B.U16 R10, desc[UR12][R58.64+0x2] ;  /* 0x0000020c3a0a7981 */ /* 0x000364000c1e1520 */
.L_x_30:
[----:B------:R-:W-:Y:S05]  /*22f0*/  BSYNC B0 ;  /* 0x0000000000007941 */ /* 0x000fea0003800000 */
.L_x_29:
[----:B------:R-:W-:Y:S01]  /*2300*/  USHF.L.U32 UR5, UR10, 0x3, URZ ;  /* 0x000000030a057899 */ /* 0x000fe2000800063f */
[----:B-----5:R-:W-:Y:S01]  /*2310*/  IMAD.U32 R13, R10, 0x10000, RZ ;  /* 0x000100000a0d7824 */ /* 0x020fe200078e00ff */
[----:B------:R-:W-:Y:S01]  /*2320*/  USHF.L.U64.HI UR4, UR10, 0x3, UR11 ;  /* 0x000000030a047899 */ /* 0x000fe2000801020b */
[----:B------:R-:W-:Y:S01]  /*2330*/  ISETP.GT.AND P0, PT, R8, 0x8, P0 ;  /* 0x000000080800780c */ /* 0x000fe20000704270 */
[----:B------:R-:W-:Y:S02]  /*2340*/  @P3 IMAD.MOV.U32 R17, RZ, RZ, R57 ;  /* 0x000000ffff113224 */ /* 0x000fe400078e0039 */
[----:B------:R-:W-:Y:S01]  /*2350*/  FMUL R18, R13, R2 ;  /* 0x000000020d127220 */ /* 0x000fe20000400000 */
[----:B------:R-:W-:Y:S02]  /*2360*/  IMAD.U32 R64, RZ, RZ, UR5 ;  /* 0x00000005ff407e24 */ /* 0x000fe4000f8e00ff */
[----:B------:R-:W-:Y:S02]  /*2370*/  IMAD.U32 R65, RZ, RZ, UR4 ;  /* 0x00000004ff417e24 */ /* 0x000fe4000f8e00ff */
[----:B------:R-:W-:Y:S01]  /*2380*/  FFMA R18, R25, R0, R18 ;  /* 0x0000000019127223 */ /* 0x000fe20000000012 */
[----:B------:R-:W-:-:S04]  /*2390*/  IMAD.WIDE.U32 R64, R12, UR10, R64 ;  /* 0x0000000a0c407c25 */ /* 0x000fc8000f8e0040 */
[----:B------:R-:W-:Y:S01]  /*23a0*/  F2FP.BF16.F32.PACK_AB R18, RZ, R18 ;  /* 0x00000012ff12723e */ /* 0x000fe200000010ff */
[----:B------:R-:W-:Y:S01]  /*23b0*/  IMAD.IADD R21, R62, 0x1, R65 ;  /* 0x000000013e157824 */ /* 0x000fe200078e0241 */
[----:B------:R-:W-:Y:S02]  /*23c0*/  IADD3 R16, P2, R16, R64, RZ ;  /* 0x0000004010107210 */ /* 0x000fe40007f5e0ff */
[----:B------:R-:W-:-:S03]  /*23d0*/  PRMT R22, R18, 0x7610, R22 ;  /* 0x0000761012167816 */ /* 0x000fc60000000016 */
[----:B------:R-:W-:Y:S01]  /*23e0*/  IMAD.X R19, R21, 0x1, R19, P2 ;  /* 0x0000000115137824 */ /* 0x000fe200010e0613 */
[----:B------:R-:W-:-:S04]  /*23f0*/  LEA R12, P2, R16, UR14, 0x1 ;  /* 0x0000000e100c7c11 */ /* 0x000fc8000f8408ff */
[----:B------:R-:W-:Y:S01]  /*2400*/  LEA.HI.X R13, R16, UR15, R19, 0x1, P2 ;  /* 0x0000000f100d7c11 */ /* 0x000fe200090f0c13 */
[----:B------:R-:W-:-:S05]  /*2410*/  @P3 IMAD.MOV.U32 R16, RZ, RZ, R56 ;  /* 0x000000ffff103224 */ /* 0x000fca00078e0038 */
[----:B------:R2:W-:Y:S04]  /*2420*/  @P3 STG.E.U16 desc[UR12][R16.64+0x2], R22 ;  /* 0x0000021610003986 */ /* 0x0005e8000c10150c */
[----:B------:R-:W3:Y:S01]  /*2430*/  @P0 LDG.E.LTC128B.U16 R10, desc[UR12][R12.64] ;  /* 0x0000000c0c0a0981 */ /* 0x000ee2000c1e1520 */
[----:B------:R-:W-:Y:S01]  /*2440*/  IADD3 R18, P2, R20, R64, RZ ;  /* 0x0000004014127210 */ /* 0x000fe20007f5e0ff */
[----:B------:R-:W-:Y:S01]  /*2450*/  BSSY B0, `(.L_x_31) ;  /* 0x0000015000007945 */ /* 0x000fe20003800000 */
[----:B------:R-:W-:Y:S02]  /*2460*/  SHF.L.U64.HI R9, R60, 0x1, R9 ;  /* 0x000000013c097819 */ /* 0x000fe40000010209 */
[----:B------:R-:W-:Y:S01]  /*2470*/  ISETP.GT.AND P1, PT, R8, 0x8, P1 ;  /* 0x000000080800780c */ /* 0x000fe20000f24270 */
[----:B------:R-:W-:-:S02]  /*2480*/  IMAD.X R19, R21, 0x1, R23, P2 ;  /* 0x0000000115137824 */ /* 0x000fc400010e0617 */
[----:B------:R-:W-:-:S04]  /*2490*/  IMAD.WIDE.U32 R18, R3, UR8, R18 ;  /* 0x0000000803127c25 */ /* 0x000fc8000f8e0012 */
[----:B------:R-:W-:Y:S02]  /*24a0*/  IMAD.IADD R19, R61, 0x1, R19 ;  /* 0x000000013d137824 */ /* 0x000fe400078e0213 */
[----:B------:R-:W-:-:S04]  /*24b0*/  IMAD.WIDE.U32 R18, R5, UR6, R18 ;  /* 0x0000000605127c25 */ /* 0x000fc8000f8e0012 */
[----:B------:R-:W-:Y:S01]  /*24c0*/  IMAD.IADD R11, R11, 0x1, R19 ;  /* 0x000000010b0b7824 */ /* 0x000fe200078e0213 */
[----:B------:R-:W-:-:S04]  /*24d0*/  IADD3 R5, P2, P3, R4, R18, R14 ;  /* 0x0000001204057210 */ /* 0x000fc80007b5e00e */
[----:B------:R-:W-:Y:S02]  /*24e0*/  IADD3.X R6, R6, R11, R15, P2, P3 ;  /* 0x0000000b06067210 */ /* 0x000fe400017e640f */
[----:B------:R-:W-:Y:S02]  /*24f0*/  LEA R60, P2, R60, R56, 0x1 ;  /* 0x000000383c3c7211 */ /* 0x000fe400078408ff */
[----:B------:R-:W-:-:S03]  /*2500*/  LEA R4, P3, R5, UR14, 0x1 ;  /* 0x0000000e05047c11 */ /* 0x000fc6000f8608ff */
[----:B------:R-:W-:Y:S01]  /*2510*/  IMAD.X R61, R9, 0x1, R57, P2 ;  /* 0x00000001093d7824 */ /* 0x000fe200010e0639 */
[----:B------:R-:W-:Y:S01]  /*2520*/  LEA.HI.X R5, R5, UR15, R6, 0x1, P3 ;  /* 0x0000000f05057c11 */ /* 0x000fe200098f0c06 */
[----:B---3--:R-:W-:-:S04]  /*2530*/  IMAD.U32 R3, R10, 0x10000, RZ ;  /* 0x000100000a037824 */ /* 0x008fc800078e00ff */
[----:B------:R-:W-:-:S04]  /*2540*/  FMUL R3, R3, R2 ;  /* 0x0000000203037220 */ /* 0x000fc80000400000 */
[----:B------:R-:W-:-:S05]  /*2550*/  FFMA R3, R26, R0, R3 ;  /* 0x000000001a037223 */ /* 0x000fca0000000003 */
[----:B------:R-:W-:-:S05]  /*2560*/  F2FP.BF16.F32.PACK_AB R3, RZ, R3 ;  /* 0x00000003ff03723e */ /* 0x000fca00000010ff */
[----:B------:R2:W-:Y:S01]  /*2570*/  @P0 STG.E.U16 desc[UR12][R60.64], R3 ;  /* 0x000000033c000986 */ /* 0x0005e2000c10150c */
[----:B------:R-:W-:Y:S05]  /*2580*/  @!P1 BRA `(.L_x_32) ;  /* 0x0000000000049947 */ /* 0x000fea0003800000 */
[----:B------:R3:W5:Y:S02]  /*2590*/  LDG.E.LTC128B.U16 R10, desc[UR12][R4.64+0x2] ;  /* 0x0000020c040a7981 */ /* 0x000764000c1e1520 */
.L_x_32:
[----:B------:R-:W-:Y:S05]  /*25a0*/  BSYNC B0 ;  /* 0x0000000000007941 */ /* 0x000fea0003800000 */
.L_x_31:
[----:B--2--5:R-:W-:Y:S01]  /*25b0*/  IMAD.U32 R3, R10, 0x10000, RZ ;  /* 0x000100000a037824 */ /* 0x024fe200078e00ff */
[----:B------:R-:W-:Y:S01]  /*25c0*/  ISETP.GT.AND P0, PT, R7, 0x8, PT ;  /* 0x000000080700780c */ /* 0x000fe20003f04270 */
[----:B------:R-:W-:Y:S01]  /*25d0*/  @P1 IMAD.MOV.U32 R12, RZ, RZ, R60 ;  /* 0x000000ffff0c1224 */ /* 0x000fe200078e003c */
[----:B------:R-:W-:Y:S01]  /*25e0*/  BSSY B0, `(.L_x_33) ;  /* 0x000000a000007945 */ /* 0x000fe20003800000 */
[----:B------:R-:W-:Y:S01]  /*25f0*/  FMUL R6, R3, R2 ;  /* 0x0000000203067220 */ /* 0x000fe20000400000 */
[----:B------:R-:W-:Y:S01]  /*2600*/  @P1 IMAD.MOV.U32 R13, RZ, RZ, R61 ;  /* 0x000000ffff0d1224 */ /* 0x000fe200078e003d */
[----:B------:R-:W-:Y:S02]  /*2610*/  ISETP.GT.AND P2, PT, R8, RZ, P0 ;  /* 0x000000ff0800720c */ /* 0x000fe40000744270 */
[----:B------:R-:W-:Y:S01]  /*2620*/  FFMA R6, R27, R0, R6 ;  /* 0x000000001b067223 */ /* 0x000fe20000000006 */
[----:B------:R-:W-:-:S04]  /*2630*/  PRMT R3, R10, 0x7610, R3 ;  /* 0x000076100a037816 */ /* 0x000fc80000000003 */
[----:B------:R-:W-:-:S05]  /*2640*/  F2FP.BF16.F32.PACK_AB R6, RZ, R6 ;  /* 0x00000006ff06723e */ /* 0x000fca00000010ff */
[----:B------:R2:W-:Y:S01]  /*2650*/  @P1 STG.E.U16 desc[UR12][R12.64+0x2], R6 ;  /* 0x000002060c001986 */ /* 0x0005e2000c10150c */
[----:B------:R-:W-:Y:S05]  /*2660*/  @!P2 BRA `(.L_x_34) ;  /* 0x000000000004a947 */ /* 0x000fea0003800000 */
[----:B------:R4:W5:Y:S02]  /*2670*/  LDG.E.LTC128B.U16 R3, desc[UR12][R58.64+0x10] ;  /* 0x0000100c3a037981 */ /* 0x000964000c1e1520 */
.L_x_34:
[----:B------:R-:W-:Y:S05]  /*2680*/  BSYNC B0 ;  /* 0x0000000000007941 */ /* 0x000fea0003800000 */
.L_x_33:
[----:B-----5:R-:W-:Y:S01]  /*2690*/  IMAD.U32 R9, R3, 0x10000, RZ ;  /* 0x0001000003097824 */ /* 0x020fe200078e00ff */
[----:B------:R-:W-:Y:S01]  /*26a0*/  ISETP.GT.AND P1, PT, R7, 0x9, PT ;  /* 0x000000090700780c */ /* 0x000fe20003f24270 */
[----:B------:R-:W-:Y:S01]  /*26b0*/  @P2 IMAD.MOV.U32 R10, RZ, RZ, R56 ;  /* 0x000000ffff0a2224 */ /* 0x000fe200078e0038 */
[----:B------:R-:W-:Y:S01]  /*26c0*/  BSSY B0, `(.L_x_35) ;  /* 0x0000009000007945 */ /* 0x000fe20003800000 */
[----:B------:R-:W-:Y:S01]  /*26d0*/  FMUL R9, R9, R2 ;  /* 0x0000000209097220 */ /* 0x000fe20000400000 */
[----:B------:R-:W-:Y:S01]  /*26e0*/  @P2 IMAD.MOV.U32 R11, RZ, RZ, R57 ;  /* 0x000000ffff0b2224 */ /* 0x000fe200078e0039 */
[----:B------:R-:W-:Y:S02]  /*26f0*/  ISETP.GT.AND P3, PT, R8, RZ, P1 ;  /* 0x000000ff0800720c */ /* 0x000fe40000f64270 */
[----:B------:R-:W-:-:S05]  /*2700*/  FFMA R9, R28, R0, R9 ;  /* 0x000000001c097223 */ /* 0x000fca0000000009 */
[----:B------:R-:W-:-:S05]  /*2710*/  F2FP.BF16.F32.PACK_AB R9, RZ, R9 ;  /* 0x00000009ff09723e */ /* 0x000fca00000010ff */
[----:B------:R0:W-:Y:S01]  /*2720*/  @P2 STG.E.U16 desc[UR12][R10.64+0x10], R9 ;  /* 0x000010090a002986 */ /* 0x0001e2000c10150c */
[----:B------:R-:W-:Y:S05]  /*2730*/  @!P3 BRA `(.L_x_36) ;  /* 0x000000000004b947 */ /* 0x000fea0003800000 */
[----:B------:R0:W5:Y:S02]  /*2740*/  LDG.E.LTC128B.U16 R3, desc[UR12][R58.64+0x12] ;  /* 0x0000120c3a037981 */ /* 0x000164000c1e1520 */
.L_x_36:
[----:B------:R-:W-:Y:S05]  /*2750*/  BSYNC B0 ;  /* 0x0000000000007941 */ /* 0x000fea0003800000 */
.L_x_35:
[----:B0----5:R-:W-:Y:S01]  /*2760*/  IMAD.U32 R9, R3, 0x10000, RZ ;  /* 0x0001000003097824 */ /* 0x021fe200078e00ff */
[----:B------:R-:W-:Y:S01]  /*2770*/  ISETP.GT.AND P0, PT, R8, 0x8, P0 ;  /* 0x000000080800780c */ /* 0x000fe20000704270 */
[----:B------:R-:W-:Y:S01]  /*2780*/  @P3 IMAD.MOV.U32 R10, RZ, RZ, R56 ;  /* 0x000000ffff0a3224 */ /* 0x000fe200078e0038 */
[----:B------:R-:W-:Y:S01]  /*2790*/  BSSY B0, `(.L_x_37) ;  /* 0x0000008000007945 */ /* 0x000fe20003800000 */
[----:B--2---:R-:W-:Y:S01]  /*27a0*/  FMUL R6, R9, R2 ;  /* 0x0000000209067220 */ /* 0x004fe20000400000 */
[----:B------:R-:W-:-:S03]  /*27b0*/  @P3 IMAD.MOV.U32 R11, RZ, RZ, R57 ;  /* 0x000000ffff0b3224 */ /* 0x000fc600078e0039 */
[----:B------:R-:W-:-:S05]  /*27c0*/  FFMA R6, R29, R0, R6 ;  /* 0x000000001d067223 */ /* 0x000fca0000000006 */
[----:B------:R-:W-:-:S05]  /*27d0*/  F2FP.BF16.F32.PACK_AB R6, RZ, R6 ;  /* 0x00000006ff06723e */ /* 0x000fca00000010ff */
[----:B------:R0:W-:Y:S01]  /*27e0*/  @P3 STG.E.U16 desc[UR12][R10.64+0x12], R6 ;  /* 0x000012060a003986 */ /* 0x0001e2000c10150c */
[----:B------:R-:W-:Y:S05]  /*27f0*/  @!P0 BRA `(.L_x_38) ;  /* 0x0000000000048947 */ /* 0x000fea0003800000 */
[----:B------:R2:W5:Y:S02]  /*2800*/  LDG.E.LTC128B.U16 R3, desc[UR12][R4.64+0x10] ;  /* 0x0000100c04037981 */ /* 0x000564000c1e1520 */
.L_x_38:
[----:B------:R-:W-:Y:S05]  /*2810*/  BSYNC B0 ;  /* 0x0000000000007941 */ /* 0x000fea0003800000 */
.L_x_37:
[----:B-----5:R-:W-:Y:S01]  /*2820*/  IMAD.U32 R9, R3, 0x10000, RZ ;  /* 0x0001000003097824 */ /* 0x020fe200078e00ff */
[----:B------:R-:W-:Y:S01]  /*2830*/  ISETP.GT.AND P1, PT, R8, 0x8, P1 ;  /* 0x000000080800780c */ /* 0x000fe20000f24270 */
[----:B0-----:R-:W-:Y:S01]  /*2840*/  @P0 IMAD.MOV.U32 R10, RZ, RZ, R60 ;  /* 0x000000ffff0a0224 */ /* 0x001fe200078e003c */
[----:B------:R-:W-:Y:S01]  /*2850*/  BSSY B0, `(.L_x_39) ;  /* 0x0000008000007945 */ /* 0x000fe20003800000 */
[----:B------:R-:W-:Y:S01]  /*2860*/  FMUL R9, R9, R2 ;  /* 0x0000000209097220 */ /* 0x000fe20000400000 */
[----:B------:R-:W-:-:S03]  /*2870*/  @P0 IMAD.MOV.U32 R11, RZ, RZ, R61 ;  /* 0x000000ffff0b0224 */ /* 0x000fc600078e003d */
[----:B------:R-:W-:-:S05]  /*2880*/  FFMA R9, R30, R0, R9 ;  /* 0x000000001e097223 */ /* 0x000fca0000000009 */
[----:B------:R-:W-:-:S05]  /*2890*/  F2FP.BF16.F32.PACK_AB R9, RZ, R9 ;  /* 0x00000009ff09723e */ /* 0x000fca00000010ff */
[----:B------:R0:W-:Y:S01]  /*28a0*/  @P0 STG.E.U16 desc[UR12][R10.64+0x10], R9 ;  /* 0x000010090a000986 */ /* 0x0001e2000c10150c */
[----:B------:R-:W-:Y:S05]  /*28b0*/  @!P1 BRA `(.L_x_40) ;  /* 0x0000000000049947 */ /* 0x000fea0003800000 */
[----:B------:R0:W5:Y:S02]  /*28c0*/  LDG.E.LTC128B.U16 R3, desc[UR12][R4.64+0x12] ;  /* 0x0000120c04037981 */ /* 0x000164000c1e1520 */
.L_x_40:
[----:B------:R-:W-:Y:S05]  /*28d0*/  BSYNC B0 ;  /* 0x0000000000007941 */ /* 0x000fea0003800000 */
.L_x_39:
[----:B0----5:R-:W-:Y:S01]  /*28e0*/  IMAD.U32 R9, R3, 0x10000, RZ ;  /* 0x0001000003097824 */ /* 0x021fe200078e00ff */
        /* <DEDUP_REMOVED lines=11> */
.L_x_42:
[----:B------:R-:W-:Y:S05]  /*29a0*/  BSYNC B0 ;  /* 0x0000000000007941 */ /* 0x000fea0003800000 */
.L_x_41:
[----:B-----5:R-:W-:Y:S01]  /*29b0*/  IMAD.U32 R9, R3, 0x10000, RZ ;  /* 0x0001000003097824 */ /* 0x020fe200078e00ff */
[----:B------:R-:W-:Y:S01]  /*29c0*/  ISETP.GT.AND P1, PT, R7, 0x11, PT ;  /* 0x000000110700780c */ /* 0x000fe20003f24270 */
[----:B0-----:R-:W-:Y:S01]  /*29d0*/  @P2 IMAD.MOV.U32 R10, RZ, RZ, R56 ;  /* 0x000000ffff0a2224 */ /* 0x001fe200078e0038 */
        /* <DEDUP_REMOVED lines=9> */
.L_x_44:
[----:B------:R-:W-:Y:S05]  /*2a70*/  BSYNC B0 ;  /* 0x0000000000007941 */ /* 0x000fea0003800000 */
.L_x_43:
[----:B0----5:R-:W-:Y:S01]  /*2a80*/  IMAD.U32 R9, R3, 0x10000, RZ ;  /* 0x0001000003097824 */ /* 0x021fe200078e00ff */
[----:B------:R-:W-:Y:S01]  /*2a90*/  ISETP.GT.AND P0, PT, R8, 0x8, P0 ;  /* 0x000000080800780c */ /* 0x000fe20000704270 */
[----:B------:R-:W-:Y:S01]  /*2aa0*/  @P3 IMAD.MOV.U32 R10, RZ, RZ, R56 ;  /* 0x000000ffff0a3224 */ /* 0x000fe200078e0038 */
        /* <DEDUP_REMOVED lines=8> */
.L_x_46:
[----:B------:R-:W-:Y:S05]  /*2b30*/  BSYNC B0 ;  /* 0x0000000000007941 */ /* 0x000fea0003800000 */
.L_x_45:
        /* <DEDUP_REMOVED lines=11> */
.L_x_48:
[----:B------:R-:W-:Y:S05]  /*2bf0*/  BSYNC B0 ;  /* 0x0000000000007941 */ /* 0x000fea0003800000 */
.L_x_47:
        /* <DEDUP_REMOVED lines=12> */
.L_x_50:
[----:B------:R-:W-:Y:S05]  /*2cc0*/  BSYNC B0 ;  /* 0x0000000000007941 */ /* 0x000fea0003800000 */
.L_x_49:
        /* <DEDUP_REMOVED lines=12> */
.L_x_52:
[----:B------:R-:W-:Y:S05]  /*2d90*/  BSYNC B0 ;  /* 0x0000000000007941 */ /* 0x000fea0003800000 */
.L_x_51:
        /* <DEDUP_REMOVED lines=11> */
.L_x_54:
[----:B------:R-:W-:Y:S05]  /*2e50*/  BSYNC B0 ;  /* 0x0000000000007941 */ /* 0x000fea0003800000 */
.L_x_53:
        /* <DEDUP_REMOVED lines=11> */
.L_x_56:
[----:B------:R-:W-:Y:S05]  /*2f10*/  BSYNC B0 ;  /* 0x0000000000007941 */ /* 0x000fea0003800000 */
.L_x_55:
        /* <DEDUP_REMOVED lines=12> */
.L_x_58:
[----:B------:R-:W-:Y:S05]  /*2fe0*/  BSYNC B0 ;  /* 0x0000000000007941 */ /* 0x000fea0003800000 */
.L_x_57:
        /* <DEDUP_REMOVED lines=12> */
.L_x_60:
[----:B------:R-:W-:Y:S05]  /*30b0*/  BSYNC B0 ;  /* 0x0000000000007941 */ /* 0x000fea0003800000 */
.L_x_59:
        /* <DEDUP_REMOVED lines=11> */
.L_x_62:
[----:B------:R-:W-:Y:S05]  /*3170*/  BSYNC B0 ;  /* 0x0000000000007941 */ /* 0x000fea0003800000 */
.L_x_61:
        /* <DEDUP_REMOVED lines=11> */
.L_x_64:
[----:B------:R-:W-:Y:S05]  /*3230*/  BSYNC B0 ;  /* 0x0000000000007941 */ /* 0x000fea0003800000 */
.L_x_63:
        /* <DEDUP_REMOVED lines=12> */
.L_x_66:
[----:B------:R-:W-:Y:S05]  /*3300*/  BSYNC B0 ;  /* 0x0000000000007941 */ /* 0x000fea0003800000 */
.L_x_65:
        /* <DEDUP_REMOVED lines=12> */
.L_x_68:
[----:B------:R-:W-:Y:S05]  /*33d0*/  BSYNC B0 ;  /* 0x0000000000007941 */ /* 0x000fea0003800000 */
.L_x_67:
        /* <DEDUP_REMOVED lines=11> */
.L_x_70:
[----:B------:R-:W-:Y:S05]  /*3490*/  BSYNC B0 ;  /* 0x0000000000007941 */ /* 0x000fea0003800000 */
.L_x_69:
        /* <DEDUP_REMOVED lines=11> */
.L_x_72:
[----:B------:R-:W-:Y:S05]  /*3550*/  BSYNC B0 ;  /* 0x0000000000007941 */ /* 0x000fea0003800000 */
.L_x_71:
        /* <DEDUP_REMOVED lines=12> */
.L_x_74:
[----:B------:R-:W-:Y:S05]  /*3620*/  BSYNC B0 ;  /* 0x0000000000007941 */ /* 0x000fea0003800000 */
.L_x_73:
        /* <DEDUP_REMOVED lines=12> */
.L_x_76:
[----:B------:R-:W-:Y:S05]  /*36f0*/  BSYNC B0 ;  /* 0x0000000000007941 */ /* 0x000fea0003800000 */
.L_x_75:
        /* <DEDUP_REMOVED lines=11> */
.L_x_78:
[----:B------:R-:W-:Y:S05]  /*37b0*/  BSYNC B0 ;  /* 0x0000000000007941 */ /* 0x000fea0003800000 */
.L_x_77:
        /* <DEDUP_REMOVED lines=11> */
.L_x_80:
[----:B------:R-:W-:Y:S05]  /*3870*/  BSYNC B0 ;  /* 0x0000000000007941 */ /* 0x000fea0003800000 */
.L_x_79:
        /* <DEDUP_REMOVED lines=12> */
.L_x_82:
[----:B------:R-:W-:Y:S05]  /*3940*/  BSYNC B0 ;  /* 0x0000000000007941 */ /* 0x000fea0003800000 */
.L_x_81:
        /* <DEDUP_REMOVED lines=12> */
.L_x_84:
[----:B------:R-:W-:Y:S05]  /*3a10*/  BSYNC B0 ;  /* 0x0000000000007941 */ /* 0x000fea0003800000 */
.L_x_83:
[----:B0----5:R-:W-:Y:S01]  /*3a20*/  IMAD.U32 R7, R3, 0x10000, RZ ;  /* 0x0001000003077824 */ /* 0x021fe200078e00ff */
[----:B------:R-:W-:Y:S01]  /*3a30*/  ISETP.GT.AND P0, PT, R8, 0x8, P0 ;  /* 0x000000080800780c */ /* 0x000fe20000704270 */
[----:B------:R-:W-:Y:S02]  /*3a40*/  BSSY B0, `(.L_x_85) ;  /* 0x0000007000007945 */ /* 0x000fe40003800000 */
[----:B------:R-:W-:-:S04]  /*3a50*/  FMUL R6, R7, R2 ;  /* 0x0000000207067220 */ /* 0x000fc80000400000 */
[----:B------:R-:W-:-:S05]  /*3a60*/  FFMA R6, R53, R0, R6 ;  /* 0x0000000035067223 */ /* 0x000fca0000000006 */
[----:B------:R-:W-:-:S05]  /*3a70*/  F2FP.BF16.F32.PACK_AB R6, RZ, R6 ;  /* 0x00000006ff06723e */ /* 0x000fca00000010ff */
[----:B------:R0:W-:Y:S01]  /*3a80*/  @P3 STG.E.U16 desc[UR12][R56.64+0x72], R6 ;  /* 0x0000720638003986 */ /* 0x0001e2000c10150c */
[----:B------:R-:W-:Y:S05]  /*3a90*/  @!P0 BRA `(.L_x_86) ;  /* 0x0000000000048947 */ /* 0x000fea0003800000 */
[----:B------:R0:W5:Y:S02]  /*3aa0*/  LDG.E.LTC128B.U16 R3, desc[UR12][R4.64+0x70] ;  /* 0x0000700c04037981 */ /* 0x000164000c1e1520 */
.L_x_86:
[----:B------:R-:W-:Y:S05]  /*3ab0*/  BSYNC B0 ;  /* 0x0000000000007941 */ /* 0x000fea0003800000 */
.L_x_85:
[----:B-----5:R-:W-:Y:S01]  /*3ac0*/  IMAD.U32 R7, R3, 0x10000, RZ ;  /* 0x0001000003077824 */ /* 0x020fe200078e00ff */
[----:B------:R-:W-:Y:S01]  /*3ad0*/  ISETP.GT.AND P1, PT, R8, 0x8, P1 ;  /* 0x000000080800780c */ /* 0x000fe20000f24270 */
[----:B0-----:R-:W-:Y:S01]  /*3ae0*/  @P0 IMAD.MOV.U32 R6, RZ, RZ, R60 ;  /* 0x000000ffff060224 */ /* 0x001fe200078e003c */
[----:B------:R-:W-:Y:S01]  /*3af0*/  BSSY B0, `(.L_x_87) ;  /* 0x0000009000007945 */ /* 0x000fe20003800000 */
[----:B------:R-:W-:-:S04]  /*3b00*/  FMUL R7, R7, R2 ;  /* 0x0000000207077220 */ /* 0x000fc80000400000 */
[----:B------:R-:W-:-:S05]  /*3b10*/  FFMA R7, R54, R0, R7 ;  /* 0x0000000036077223 */ /* 0x000fca0000000007 */
[----:B------:R-:W-:-:S04]  /*3b20*/  F2FP.BF16.F32.PACK_AB R7, RZ, R7 ;  /* 0x00000007ff07723e */ /* 0x000fc800000010ff */
[----:B------:R-:W-:Y:S01]  /*3b30*/  PRMT R8, R7, 0x7610, R8 ;  /* 0x0000761007087816 */ /* 0x000fe20000000008 */
[----:B------:R-:W-:-:S05]  /*3b40*/  @P0 IMAD.MOV.U32 R7, RZ, RZ, R61 ;  /* 0x000000ffff070224 */ /* 0x000fca00078e003d */
[----:B------:R0:W-:Y:S01]  /*3b50*/  @P0 STG.E.U16 desc[UR12][R6.64+0x70], R8 ;  /* 0x0000700806000986 */ /* 0x0001e2000c10150c */
[----:B------:R-:W-:Y:S05]  /*3b60*/  @!P1 BRA `(.L_x_88) ;  /* 0x0000000000049947 */ /* 0x000fea0003800000 */
[----:B------:R0:W5:Y:S02]  /*3b70*/  LDG.E.LTC128B.U16 R3, desc[UR12][R4.64+0x72] ;  /* 0x0000720c04037981 */ /* 0x000164000c1e1520 */
.L_x_88:
[----:B------:R-:W-:Y:S05]  /*3b80*/  BSYNC B0 ;  /* 0x0000000000007941 */ /* 0x000fea0003800000 */
.L_x_87:
[----:B-----5:R-:W-:-:S04]  /*3b90*/  IMAD.U32 R3, R3, 0x10000, RZ ;  /* 0x0001000003037824 */ /* 0x020fc800078e00ff */
[----:B------:R-:W-:-:S04]  /*3ba0*/  FMUL R2, R3, R2 ;  /* 0x0000000203027220 */ /* 0x000fc80000400000 */
[----:B------:R-:W-:Y:S01]  /*3bb0*/  FFMA R2, R55, R0, R2 ;  /* 0x0000000037027223 */ /* 0x000fe20000000002 */
[----:B------:R-:W-:Y:S06]  /*3bc0*/  @!P1 EXIT ;  /* 0x000000000000994d */ /* 0x000fec0003800000 */
[----:B------:R-:W-:-:S05]  /*3bd0*/  F2FP.BF16.F32.PACK_AB R2, RZ, R2 ;  /* 0x00000002ff02723e */ /* 0x000fca00000010ff */
[----:B------:R-:W-:Y:S01]  /*3be0*/  STG.E.U16 desc[UR12][R60.64+0x72], R2 ;  /* 0x000072023c007986 */ /* 0x000fe2000c10150c */
[----:B------:R-:W-:Y:S05]  /*3bf0*/  EXIT ;  /* 0x000000000000794d */ /* 0x000fea0003800000 */
.L_x_28:
[----:B------:R-:W-:Y:S01]  /*3c00*/  ISETP.GT.AND P3, PT, R7, 0x1, PT ;  /* 0x000000010700780c */ /* 0x000fe20003f64270 */
[----:B------:R-:W-:Y:S01]  /*3c10*/  ULDC.64 UR4, c[0x0][0x650] ;  /* 0x0001940000047ab9 */ /* 0x000fe20000000a00 */
[-C--:B--2---:R-:W-:Y:S01]  /*3c20*/  FMUL R24, R24, R0.reuse ;  /* 0x0000000018187220 */ /* 0x084fe20000400000 */
[-C--:B------:R-:W-:Y:S01]  /*3c30*/  FMUL R25, R25, R0.reuse ;  /* 0x0000000019197220 */ /* 0x080fe20000400000 */
[----:B------:R-:W-:Y:S01]  /*3c40*/  ISETP.GT.AND P1, PT, R8, RZ, P3 ;  /* 0x000000ff0800720c */ /* 0x000fe20001f24270 */
[-C--:B------:R-:W-:Y:S01]  /*3c50*/  FMUL R26, R26, R0.reuse ;  /* 0x000000001a1a7220 */ /* 0x080fe20000400000 */
[----:B------:R-:W-:Y:S01]  /*3c60*/  LEA R2, P4, R10, UR4, 0x1 ;  /* 0x000000040a027c11 */ /* 0x000fe2000f8808ff */
[----:B------:R-:W-:Y:S01]  /*3c70*/  FMUL R27, R27, R0 ;  /* 0x000000001b1b7220 */ /* 0x000fe20000400000 */
[----:B------:R-:W-:Y:S01]  /*3c80*/  F2FP.BF16.F32.PACK_AB R24, RZ, R24 ;  /* 0x00000018ff18723e */ /* 0x000fe200000010ff */
[-C--:B------:R-:W-:Y:S01]  /*3c90*/  FMUL R28, R28, R0.reuse ;  /* 0x000000001c1c7220 */ /* 0x080fe20000400000 */
[----:B------:R-:W-:Y:S01]  /*3ca0*/  LEA.HI.X R3, R10, UR5, R59, 0x1, P4 ;  /* 0x000000050a037c11 */ /* 0x000fe2000a0f0c3b */
[-C--:B------:R-:W-:Y:S01]  /*3cb0*/  FMUL R29, R29, R0.reuse ;  /* 0x000000001d1d7220 */ /* 0x080fe20000400000 */
[----:B------:R-:W-:Y:S01]  /*3cc0*/  F2FP.BF16.F32.PACK_AB R25, RZ, R25 ;  /* 0x00000019ff19723e */ /* 0x000fe200000010ff */
[-C--:B------:R-:W-:Y:S01]  /*3cd0*/  FMUL R30, R30, R0.reuse ;  /* 0x000000001e1e7220 */ /* 0x080fe20000400000 */
[----:B------:R-:W-:Y:S01]  /*3ce0*/  ISETP.GT.AND P3, PT, R8, 0x8, P3 ;  /* 0x000000080800780c */ /* 0x000fe20001f64270 */
[----:B------:R-:W-:Y:S01]  /*3cf0*/  @P2 STG.E.U16 desc[UR12][R2.64], R24 ;  /* 0x0000001802002986 */ /* 0x000fe2000c10150c */
[----:B------:R-:W-:Y:S01]  /*3d00*/  SHF.L.U64.HI R9, R60, 0x1, R9 ;  /* 0x000000013c097819 */ /* 0x000fe20000010209 */
[-C--:B------:R-:W-:Y:S01]  /*3d10*/  FMUL R31, R31, R0.reuse ;  /* 0x000000001f1f7220 */ /* 0x080fe20000400000 */
[----:B------:R-:W-:Y:S01]  /*3d20*/  ISETP.GT.AND P2, PT, R8, 0x8, P0 ;  /* 0x000000080800780c */ /* 0x000fe20000744270 */
[----:B------:R-:W-:Y:S01]  /*3d30*/  @P1 STG.E.U16 desc[UR12][R2.64+0x2], R25 ;  /* 0x0000021902001986 */ /* 0x000fe2000c10150c */
[----:B------:R-:W-:Y:S01]  /*3d40*/  ISETP.GT.AND P1, PT, R7, 0x8, PT ;  /* 0x000000080700780c */ /* 0x000fe20003f24270 */
[----:B------:R-:W-:Y:S01]  /*3d50*/  FMUL R32, R32, R0 ;  /* 0x0000000020207220 */ /* 0x000fe20000400000 */
[----:B------:R-:W-:Y:S01]  /*3d60*/  LEA R60, P5, R60, R2, 0x1 ;  /* 0x000000023c3c7211 */ /* 0x000fe200078a08ff */
[-C--:B------:R-:W-:Y:S01]  /*3d70*/  FMUL R33, R33, R0.reuse ;  /* 0x0000000021217220 */ /* 0x080fe20000400000 */
[----:B------:R-:W-:Y:S01]  /*3d80*/  ISETP.GT.AND P4, PT, R8, RZ, P1 ;  /* 0x000000ff0800720c */ /* 0x000fe20000f84270 */
[----:B------:R-:W-:Y:S01]  /*3d90*/  FMUL R34, R34, R0 ;  /* 0x0000000022227220 */ /* 0x000fe20000400000 */
[----:B------:R-:W-:Y:S01]  /*3da0*/  ISETP.GT.AND P0, PT, R7, 0x9, PT ;  /* 0x000000090700780c */ /* 0x000fe20003f04270 */
[----:B------:R-:W-:Y:S01]  /*3db0*/  IMAD.X R61, R9, 0x1, R3, P5 ;  /* 0x00000001093d7824 */ /* 0x000fe200028e0603 */
[C---:B------:R-:W-:Y:S01]  /*3dc0*/  ISETP.GT.AND P1, PT, R8.reuse, 0x8, P1 ;  /* 0x000000080800780c */ /* 0x040fe20000f24270 */
[--C-:B------:R-:W-:Y:S01]  /*3dd0*/  @P3 IMAD.MOV.U32 R4, RZ, RZ, R60.reuse ;  /* 0x000000ffff043224 */ /* 0x100fe200078e003c */
[----:B------:R-:W-:Y:S01]  /*3de0*/  ISETP.GT.AND P5, PT, R8, RZ, P0 ;  /* 0x000000ff0800720c */ /* 0x000fe200007a4270 */
[--C-:B------:R-:W-:Y:S01]  /*3df0*/  @P3 IMAD.MOV.U32 R5, RZ, RZ, R61.reuse ;  /* 0x000000ffff053224 */ /* 0x100fe200078e003d */
[----:B------:R-:W-:Y:S01]  /*3e00*/  F2FP.BF16.F32.PACK_AB R26, RZ, R26 ;  /* 0x0000001aff1a723e */ /* 0x000fe200000010ff */
[-C--:B------:R-:W-:Y:S01]  /*3e10*/  FMUL R35, R35, R0.reuse ;  /* 0x0000000023237220 */ /* 0x080fe20000400000 */
[----:B------:R-:W-:Y:S01]  /*3e20*/  F2FP.BF16.F32.PACK_AB R27, RZ, R27 ;  /* 0x0000001bff1b723e */ /* 0x000fe200000010ff */
[----:B------:R-:W-:Y:S01]  /*3e30*/  FMUL R36, R36, R0 ;  /* 0x0000000024247220 */ /* 0x000fe20000400000 */
[----:B------:R-:W-:Y:S01]  /*3e40*/  F2FP.BF16.F32.PACK_AB R28, RZ, R28 ;  /* 0x0000001cff1c723e */ /* 0x000fe200000010ff */
[----:B------:R-:W-:Y:S01]  /*3e50*/  @P2 STG.E.U16 desc[UR12][R60.64], R26 ;  /* 0x0000001a3c002986 */ /* 0x000fe2000c10150c */
[----:B------:R-:W-:Y:S01]  /*3e60*/  F2FP.BF16.F32.PACK_AB R29, RZ, R29 ;  /* 0x0000001dff1d723e */ /* 0x000fe200000010ff */
[----:B------:R-:W-:Y:S01]  /*3e70*/  FMUL R37, R37, R0 ;  /* 0x0000000025257220 */ /* 0x000fe20000400000 */
[----:B------:R-:W-:Y:S01]  /*3e80*/  F2FP.BF16.F32.PACK_AB R30, RZ, R30 ;  /* 0x0000001eff1e723e */ /* 0x000fe200000010ff */
[----:B------:R0:W-:Y:S01]  /*3e90*/  @P3 STG.E.U16 desc[UR12][R4.64+0x2], R27 ;  /* 0x0000021b04003986 */ /* 0x0001e2000c10150c */
[----:B------:R-:W-:Y:S01]  /*3ea0*/  ISETP.GT.AND P2, PT, R8, 0x8, P0 ;  /* 0x000000080800780c */ /* 0x000fe20000744270 */
[-C--:B------:R-:W-:Y:S01]  /*3eb0*/  FMUL R38, R38, R0.reuse ;  /* 0x0000000026267220 */ /* 0x080fe20000400000 */
[C---:B------:R-:W-:Y:S01]  /*3ec0*/  ISETP.GT.AND P3, PT, R7.reuse, 0x10, PT ;  /* 0x000000100700780c */ /* 0x040fe20003f64270 */
[----:B------:R-:W-:Y:S01]  /*3ed0*/  @P4 STG.E.U16 desc[UR12][R2.64+0x10], R28 ;  /* 0x0000101c02004986 */ /* 0x000fe2000c10150c */
[----:B------:R-:W-:Y:S01]  /*3ee0*/  ISETP.GT.AND P0, PT, R7, 0x11, PT ;  /* 0x000000110700780c */ /* 0x000fe20003f04270 */
[-C--:B------:R-:W-:Y:S01]  /*3ef0*/  FMUL R39, R39, R0.reuse ;  /* 0x0000000027277220 */ /* 0x080fe20000400000 */
[C---:B------:R-:W-:Y:S01]  /*3f00*/  ISETP.GT.AND P4, PT, R8.reuse, RZ, P3 ;  /* 0x000000ff0800720c */ /* 0x040fe20001f84270 */
[----:B------:R-:W-:Y:S01]  /*3f10*/  @P5 STG.E.U16 desc[UR12][R2.64+0x12], R29 ;  /* 0x0000121d02005986 */ /* 0x000fe2000c10150c */
[----:B------:R-:W-:Y:S01]  /*3f20*/  ISETP.GT.AND P5, PT, R8, RZ, P0 ;  /* 0x000000ff0800720c */ /* 0x000fe200007a4270 */
[----:B------:R-:W-:Y:S01]  /*3f30*/  FMUL R40, R40, R0 ;  /* 0x0000000028287220 */ /* 0x000fe20000400000 */
[----:B------:R-:W-:Y:S01]  /*3f40*/  F2FP.BF16.F32.PACK_AB R31, RZ, R31 ;  /* 0x0000001fff1f723e */ /* 0x000fe200000010ff */
[--C-:B0-----:R-:W-:Y:S01]  /*3f50*/  @P1 IMAD.MOV.U32 R4, RZ, RZ, R60.reuse ;  /* 0x000000ffff041224 */ /* 0x101fe200078e003c */
[----:B------:R-:W-:Y:S01]  /*3f60*/  ISETP.GT.AND P0, PT, R8, 0x8, P0 ;  /* 0x000000080800780c */ /* 0x000fe20000704270 */
[--C-:B------:R-:W-:Y:S01]  /*3f70*/  @P1 IMAD.MOV.U32 R5, RZ, RZ, R61.reuse ;  /* 0x000000ffff051224 */ /* 0x100fe200078e003d */
[----:B------:R-:W-:Y:S01]  /*3f80*/  F2FP.BF16.F32.PACK_AB R32, RZ, R32 ;  /* 0x00000020ff20723e */ /* 0x000fe200000010ff */
[-C--:B------:R-:W-:Y:S01]  /*3f90*/  FMUL R41, R41, R0.reuse ;  /* 0x0000000029297220 */ /* 0x080fe20000400000 */
[----:B------:R-:W-:Y:S01]  /*3fa0*/  F2FP.BF16.F32.PACK_AB R33, RZ, R33 ;  /* 0x00000021ff21723e */ /* 0x000fe200000010ff */
[-C--:B------:R-:W-:Y:S01]  /*3fb0*/  FMUL R42, R42, R0.reuse ;  /* 0x000000002a2a7220 */ /* 0x080fe20000400000 */
[----:B------:R0:W-:Y:S01]  /*3fc0*/  @P1 STG.E.U16 desc[UR12][R4.64+0x10], R30 ;  /* 0x0000101e04001986 */ /* 0x0001e2000c10150c */
[----:B------:R-:W-:Y:S01]  /*3fd0*/  ISETP.GT.AND P1, PT, R8, 0x8, P3 ;  /* 0x000000080800780c */ /* 0x000fe20001f24270 */
[----:B------:R-:W-:Y:S01]  /*3fe0*/  FMUL R43, R43, R0 ;  /* 0x000000002b2b7220 */ /* 0x000fe20000400000 */
[----:B------:R-:W-:Y:S01]  /*3ff0*/  F2FP.BF16.F32.PACK_AB R34, RZ, R34 ;  /* 0x00000022ff22723e */ /* 0x000fe200000010ff */
[-C--:B------:R-:W-:Y:S01]  /*4000*/  FMUL R44, R44, R0.reuse ;  /* 0x000000002c2c7220 */ /* 0x080fe20000400000 */
[----:B------:R-:W-:Y:S01]  /*4010*/  ISETP.GT.AND P3, PT, R7, 0x19, PT ;  /* 0x000000190700780c */ /* 0x000fe20003f64270 */
[-C--:B------:R-:W-:Y:S01]  /*4020*/  FMUL R45, R45, R0.reuse ;  /* 0x000000002d2d7220 */ /* 0x080fe20000400000 */
[----:B------:R-:W-:Y:S01]  /*4030*/  F2FP.BF16.F32.PACK_AB R35, RZ, R35 ;  /* 0x00000023ff23723e */ /* 0x000fe200000010ff */
[----:B------:R-:W-:Y:S01]  /*4040*/  FMUL R46, R46, R0 ;  /* 0x000000002e2e7220 */ /* 0x000fe20000400000 */
[----:B------:R-:W-:Y:S01]  /*4050*/  F2FP.BF16.F32.PACK_AB R36, RZ, R36 ;  /* 0x00000024ff24723e */ /* 0x000fe200000010ff */
[----:B------:R-:W-:Y:S01]  /*4060*/  FMUL R47, R47, R0 ;  /* 0x000000002f2f7220 */ /* 0x000fe20000400000 */
[----:B------:R-:W-:Y:S01]  /*4070*/  F2FP.BF16.F32.PACK_AB R37, RZ, R37 ;  /* 0x00000025ff25723e */ /* 0x000fe200000010ff */
[--C-:B0-----:R-:W-:Y:S01]  /*4080*/  @P2 IMAD.MOV.U32 R4, RZ, RZ, R60.reuse ;  /* 0x000000ffff042224 */ /* 0x101fe200078e003c */
[----:B------:R-:W-:Y:S01]  /*4090*/  F2FP.BF16.F32.PACK_AB R38, RZ, R38 ;  /* 0x00000026ff26723e */ /* 0x000fe200000010ff */
[--C-:B------:R-:W-:Y:S01]  /*40a0*/  @P2 IMAD.MOV.U32 R5, RZ, RZ, R61.reuse ;  /* 0x000000ffff052224 */ /* 0x100fe200078e003d */
[----:B------:R-:W-:Y:S01]  /*40b0*/  F2FP.BF16.F32.PACK_AB R39, RZ, R39 ;  /* 0x00000027ff27723e */ /* 0x000fe200000010ff */
[----:B------:R-:W-:Y:S01]  /*40c0*/  FMUL R48, R48, R0 ;  /* 0x0000000030307220 */ /* 0x000fe20000400000 */
[----:B------:R-:W-:Y:S01]  /*40d0*/  F2FP.BF16.F32.PACK_AB R40, RZ, R40 ;  /* 0x00000028ff28723e */ /* 0x000fe200000010ff */
[-C--:B------:R-:W-:Y:S01]  /*40e0*/  FMUL R49, R49, R0.reuse ;  /* 0x0000000031317220 */ /* 0x080fe20000400000 */
[----:B------:R0:W-:Y:S01]  /*40f0*/  @P2 STG.E.U16 desc[UR12][R4.64+0x12], R31 ;  /* 0x0000121f04002986 */ /* 0x0001e2000c10150c */
[----:B------:R-:W-:Y:S01]  /*4100*/  ISETP.GT.AND P2, PT, R7, 0x18, PT ;  /* 0x000000180700780c */ /* 0x000fe20003f44270 */
[-C--:B------:R-:W-:Y:S01]  /*4110*/  FMUL R50, R50, R0.reuse ;  /* 0x0000000032327220 */ /* 0x080fe20000400000 */
[----:B------:R-:W-:Y:S01]  /*4120*/  F2FP.BF16.F32.PACK_AB R41, RZ, R41 ;  /* 0x00000029ff29723e */ /* 0x000fe200000010ff */
[----:B------:R-:W-:Y:S01]  /*4130*/  @P4 STG.E.U16 desc[UR12][R2.64+0x20], R32 ;  /* 0x0000202002004986 */ /* 0x000fe2000c10150c */
[C---:B------:R-:W-:Y:S01]  /*4140*/  ISETP.GT.AND P4, PT, R8.reuse, RZ, P2 ;  /* 0x000000ff0800720c */ /* 0x040fe20001784270 */
[----:B------:R-:W-:Y:S01]  /*4150*/  FMUL R51, R51, R0 ;  /* 0x0000000033337220 */ /* 0x000fe20000400000 */
[----:B------:R-:W-:Y:S01]  /*4160*/  F2FP.BF16.F32.PACK_AB R42, RZ, R42 ;  /* 0x0000002aff2a723e */ /* 0x000fe200000010ff */
[----:B------:R-:W-:Y:S01]  /*4170*/  @P5 STG.E.U16 desc[UR12][R2.64+0x22], R33 ;  /* 0x0000222102005986 */ /* 0x000fe2000c10150c */
[----:B------:R-:W-:Y:S01]  /*4180*/  ISETP.GT.AND P5, PT, R8, RZ, P3 ;  /* 0x000000ff0800720c */ /* 0x000fe20001fa4270 */
[----:B------:R-:W-:Y:S01]  /*4190*/  FMUL R52, R52, R0 ;  /* 0x0000000034347220 */ /* 0x000fe20000400000 */
[----:B------:R-:W-:Y:S01]  /*41a0*/  F2FP.BF16.F32.PACK_AB R43, RZ, R43 ;  /* 0x0000002bff2b723e */ /* 0x000fe200000010ff */
[----:B0-----:R-:W-:Y:S01]  /*41b0*/  @P1 IMAD.MOV.U32 R4, RZ, RZ, R60 ;  /* 0x000000ffff041224 */ /* 0x001fe200078e003c */
[----:B------:R-:W-:Y:S01]  /*41c0*/  F2FP.BF16.F32.PACK_AB R44, RZ, R44 ;  /* 0x0000002cff2c723e */ /* 0x000fe200000010ff */
[----:B------:R-:W-:Y:S01]  /*41d0*/  @P1 IMAD.MOV.U32 R5, RZ, RZ, R61 ;  /* 0x000000ffff051224 */ /* 0x000fe200078e003d */
[----:B------:R-:W-:Y:S01]  /*41e0*/  F2FP.BF16.F32.PACK_AB R45, RZ, R45 ;  /* 0x0000002dff2d723e */ /* 0x000fe200000010ff */
[----:B------:R-:W-:Y:S01]  /*41f0*/  FMUL R53, R53, R0 ;  /* 0x0000000035357220 */ /* 0x000fe20000400000 */
[----:B------:R-:W-:Y:S01]  /*4200*/  F2FP.BF16.F32.PACK_AB R46, RZ, R46 ;  /* 0x0000002eff2e723e */ /* 0x000fe200000010ff */
[-C--:B------:R-:W-:Y:S01]  /*4210*/  FMUL R54, R54, R0.reuse ;  /* 0x0000000036367220 */ /* 0x080fe20000400000 */
[----:B------:R0:W-:Y:S01]  /*4220*/  @P1 STG.E.U16 desc[UR12][R4.64+0x20], R34 ;  /* 0x0000202204001986 */ /* 0x0001e2000c10150c */
[C---:B------:R-:W-:Y:S01]  /*4230*/  ISETP.GT.AND P1, PT, R8.reuse, 0x8, P2 ;  /* 0x000000080800780c */ /* 0x040fe20001724270 */
[----:B------:R-:W-:Y:S01]  /*4240*/  FMUL R0, R55, R0 ;  /* 0x0000000037007220 */ /* 0x000fe20000400000 */
[----:B------:R-:W-:-:S02]  /*4250*/  ISETP.GT.AND P2, PT, R8, 0x8, P3 ;  /* 0x000000080800780c */ /* 0x000fc40001f44270 */
[----:B------:R-:W-:Y:S02]  /*4260*/  ISETP.GT.AND P3, PT, R7, 0x20, PT ;  /* 0x000000200700780c */ /* 0x000fe40003f64270 */
[----:B------:R-:W-:Y:S02]  /*4270*/  F2FP.BF16.F32.PACK_AB R47, RZ, R47 ;  /* 0x0000002fff2f723e */ /* 0x000fe400000010ff */
[----:B------:R-:W-:Y:S02]  /*4280*/  F2FP.BF16.F32.PACK_AB R48, RZ, R48 ;  /* 0x00000030ff30723e */ /* 0x000fe400000010ff */
[----:B------:R-:W-:Y:S01]  /*4290*/  F2FP.BF16.F32.PACK_AB R49, RZ, R49 ;  /* 0x00000031ff31723e */ /* 0x000fe200000010ff */
[----:B0-----:R-:W-:Y:S01]  /*42a0*/  @P0 IMAD.MOV.U32 R4, RZ, RZ, R60 ;  /* 0x000000ffff040224 */ /* 0x001fe200078e003c */
[----:B------:R-:W-:Y:S01]  /*42b0*/  F2FP.BF16.F32.PACK_AB R50, RZ, R50 ;  /* 0x00000032ff32723e */ /* 0x000fe200000010ff */
[----:B------:R-:W-:Y:S01]  /*42c0*/  @P0 IMAD.MOV.U32 R5, RZ, RZ, R61 ;  /* 0x000000ffff050224 */ /* 0x000fe200078e003d */
[----:B------:R-:W-:-:S02]  /*42d0*/  F2FP.BF16.F32.PACK_AB R51, RZ, R51 ;  /* 0x00000033ff33723e */ /* 0x000fc400000010ff */
[----:B------:R-:W-:Y:S02]  /*42e0*/  F2FP.BF16.F32.PACK_AB R52, RZ, R52 ;  /* 0x00000034ff34723e */ /* 0x000fe400000010ff */
[----:B------:R0:W-:Y:S01]  /*42f0*/  @P0 STG.E.U16 desc[UR12][R4.64+0x22], R35 ;  /* 0x0000222304000986 */ /* 0x0001e2000c10150c */
[----:B------:R-:W-:Y:S02]  /*4300*/  ISETP.GT.AND P0, PT, R7, 0x21, PT ;  /* 0x000000210700780c */ /* 0x000fe40003f04270 */
[----:B------:R-:W-:Y:S01]  /*4310*/  F2FP.BF16.F32.PACK_AB R53, RZ, R53 ;  /* 0x00000035ff35723e */ /* 0x000fe200000010ff */
[----:B------:R-:W-:Y:S01]  /*4320*/  @P4 STG.E.U16 desc[UR12][R2.64+0x30], R36 ;  /* 0x0000302402004986 */ /* 0x000fe2000c10150c */
[C---:B------:R-:W-:Y:S02]  /*4330*/  ISETP.GT.AND P4, PT, R8.reuse, RZ, P3 ;  /* 0x000000ff0800720c */ /* 0x040fe40001f84270 */
[----:B------:R-:W-:Y:S01]  /*4340*/  F2FP.BF16.F32.PACK_AB R54, RZ, R54 ;  /* 0x00000036ff36723e */ /* 0x000fe200000010ff */
[----:B------:R-:W-:Y:S01]  /*4350*/  @P5 STG.E.U16 desc[UR12][R2.64+0x32], R37 ;  /* 0x0000322502005986 */ /* 0x000fe2000c10150c */
[----:B------:R-:W-:-:S02]  /*4360*/  ISETP.GT.AND P5, PT, R8, RZ, P0 ;  /* 0x000000ff0800720c */ /* 0x000fc400007a4270 */
[----:B------:R-:W-:Y:S01]  /*4370*/  ISETP.GT.AND P0, PT, R8, 0x8, P0 ;  /* 0x000000080800780c */ /* 0x000fe20000704270 */
[----:B0-----:R-:W-:Y:S02]  /*4380*/  @P1 IMAD.MOV.U32 R4, RZ, RZ, R60 ;  /* 0x000000ffff041224 */ /* 0x001fe400078e003c */
[----:B------:R-:W-:-:S05]  /*4390*/  @P1 IMAD.MOV.U32 R5, RZ, RZ, R61 ;  /* 0x000000ffff051224 */ /* 0x000fca00078e003d */
[----:B------:R0:W-:Y:S01]  /*43a0*/  @P1 STG.E.U16 desc[UR12][R4.64+0x30], R38 ;  /* 0x0000302604001986 */ /* 0x0001e2000c10150c */
[----:B------:R-:W-:Y:S02]  /*43b0*/  ISETP.GT.AND P1, PT, R8, 0x8, P3 ;  /* 0x000000080800780c */ /* 0x000fe40001f24270 */
[----:B------:R-:W-:Y:S01]  /*43c0*/  ISETP.GT.AND P3, PT, R7, 0x30, PT ;  /* 0x000000300700780c */ /* 0x000fe20003f64270 */
[----:B0-----:R-:W-:Y:S02]  /*43d0*/  @P2 IMAD.MOV.U32 R4, RZ, RZ, R60 ;  /* 0x000000ffff042224 */ /* 0x001fe400078e003c */
[----:B------:R-:W-:-:S05]  /*43e0*/  @P2 IMAD.MOV.U32 R5, RZ, RZ, R61 ;  /* 0x000000ffff052224 */ /* 0x000fca00078e003d */
[----:B------:R0:W-:Y:S04]  /*43f0*/  @P2 STG.E.U16 desc[UR12][R4.64+0x32], R39 ;  /* 0x0000322704002986 */ /* 0x0001e8000c10150c */
[----:B------:R-:W-:Y:S01]  /*4400*/  @P4 STG.E.U16 desc[UR12][R2.64+0x40], R40 ;  /* 0x0000402802004986 */ /* 0x000fe2000c10150c */
[----:B------:R-:W-:-:S03]  /*4410*/  ISETP.GT.AND P4, PT, R7, 0x28, PT ;  /* 0x000000280700780c */ /* 0x000fc60003f84270 */
[----:B------:R-:W-:Y:S01]  /*4420*/  @P5 STG.E.U16 desc[UR12][R2.64+0x42], R41 ;  /* 0x0000422902005986 */ /* 0x000fe2000c10150c */
[----:B------:R-:W-:Y:S02]  /*4430*/  ISETP.GT.AND P5, PT, R7, 0x29, PT ;  /* 0x000000290700780c */ /* 0x000fe40003fa4270 */
[C---:B------:R-:W-:Y:S01]  /*4440*/  ISETP.GT.AND P2, PT, R8.reuse, RZ, P4 ;  /* 0x000000ff0800720c */ /* 0x040fe20002744270 */
[----:B0-----:R-:W-:Y:S01]  /*4450*/  @P1 IMAD.MOV.U32 R4, RZ, RZ, R60 ;  /* 0x000000ffff041224 */ /* 0x001fe200078e003c */
[C---:B------:R-:W-:Y:S01]  /*4460*/  ISETP.GT.AND P6, PT, R8.reuse, RZ, P5 ;  /* 0x000000ff0800720c */ /* 0x040fe20002fc4270 */
[----:B------:R-:W-:Y:S01]  /*4470*/  @P1 IMAD.MOV.U32 R5, RZ, RZ, R61 ;  /* 0x000000ffff051224 */ /* 0x000fe200078e003d */
[----:B------:R-:W-:-:S04]  /*4480*/  ISETP.GT.AND P4, PT, R8, 0x8, P4 ;  /* 0x000000080800780c */ /* 0x000fc80002784270 */
[----:B------:R0:W-:Y:S01]  /*4490*/  @P1 STG.E.U16 desc[UR12][R4.64+0x40], R42 ;  /* 0x0000402a04001986 */ /* 0x0001e2000c10150c */
[----:B------:R-:W-:Y:S01]  /*44a0*/  ISETP.GT.AND P1, PT, R7, 0x38, PT ;  /* 0x000000380700780c */ /* 0x000fe20003f24270 */
[----:B0-----:R-:W-:Y:S02]  /*44b0*/  @P0 IMAD.MOV.U32 R4, RZ, RZ, R60 ;  /* 0x000000ffff040224 */ /* 0x001fe400078e003c */
[----:B------:R-:W-:-:S05]  /*44c0*/  @P0 IMAD.MOV.U32 R5, RZ, RZ, R61 ;  /* 0x000000ffff050224 */ /* 0x000fca00078e003d */
[----:B------:R0:W-:Y:S01]  /*44d0*/  @P0 STG.E.U16 desc[UR12][R4.64+0x42], R43 ;  /* 0x0000422b04000986 */ /* 0x0001e2000c10150c */
[----:B------:R-:W-:-:S03]  /*44e0*/  ISETP.GT.AND P0, PT, R7, 0x39, PT ;  /* 0x000000390700780c */ /* 0x000fc60003f04270 */
[----:B------:R-:W-:Y:S01]  /*44f0*/  @P2 STG.E.U16 desc[UR12][R2.64+0x50], R44 ;  /* 0x0000502c02002986 */ /* 0x000fe2000c10150c */
[----:B------:R-:W-:-:S03]  /*4500*/  ISETP.GT.AND P2, PT, R7, 0x31, PT ;  /* 0x000000310700780c */ /* 0x000fc60003f44270 */
[----:B------:R-:W-:Y:S01]  /*4510*/  @P6 STG.E.U16 desc[UR12][R2.64+0x52], R45 ;  /* 0x0000522d02006986 */ /* 0x000fe2000c10150c */
[C---:B------:R-:W-:Y:S02]  /*4520*/  ISETP.GT.AND P6, PT, R8.reuse, 0x8, P5 ;  /* 0x000000080800780c */ /* 0x040fe40002fc4270 */
[C---:B------:R-:W-:Y:S01]  /*4530*/  ISETP.GT.AND P5, PT, R8.reuse, RZ, P3 ;  /* 0x000000ff0800720c */ /* 0x040fe20001fa4270 */
[----:B0-----:R-:W-:Y:S01]  /*4540*/  @P4 IMAD.MOV.U32 R4, RZ, RZ, R60 ;  /* 0x000000ffff044224 */ /* 0x001fe200078e003c */
[----:B------:R-:W-:Y:S01]  /*4550*/  ISETP.GT.AND P3, PT, R8, 0x8, P3 ;  /* 0x000000080800780c */ /* 0x000fe20001f64270 */
[----:B------:R-:W-:-:S05]  /*4560*/  @P4 IMAD.MOV.U32 R5, RZ, RZ, R61 ;  /* 0x000000ffff054224 */ /* 0x000fca00078e003d */
[----:B------:R0:W-:Y:S01]  /*4570*/  @P4 STG.E.U16 desc[UR12][R4.64+0x50], R46 ;  /* 0x0000502e04004986 */ /* 0x0001e2000c10150c */
[C---:B------:R-:W-:Y:S02]  /*4580*/  ISETP.GT.AND P4, PT, R8.reuse, RZ, P2 ;  /* 0x000000ff0800720c */ /* 0x040fe40001784270 */
[----:B------:R-:W-:Y:S01]  /*4590*/  ISETP.GT.AND P2, PT, R8, 0x8, P2 ;  /* 0x000000080800780c */ /* 0x000fe20001744270 */
[----:B0-----:R-:W-:Y:S02]  /*45a0*/  @P6 IMAD.MOV.U32 R4, RZ, RZ, R60 ;  /* 0x000000ffff046224 */ /* 0x001fe400078e003c */
[----:B------:R-:W-:-:S05]  /*45b0*/  @P6 IMAD.MOV.U32 R5, RZ, RZ, R61 ;  /* 0x000000ffff056224 */ /* 0x000fca00078e003d */
[----:B------:R0:W-:Y:S01]  /*45c0*/  @P6 STG.E.U16 desc[UR12][R4.64+0x52], R47 ;  /* 0x0000522f04006986 */ /* 0x0001e2000c10150c */
[C---:B------:R-:W-:Y:S02]  /*45d0*/  ISETP.GT.AND P6, PT, R8.reuse, RZ, P0 ;  /* 0x000000ff0800720c */ /* 0x040fe400007c4270 */
[C---:B------:R-:W-:Y:S01]  /*45e0*/  ISETP.GT.AND P0, PT, R8.reuse, 0x8, P0 ;  /* 0x000000080800780c */ /* 0x040fe20000704270 */
[----:B------:R-:W-:Y:S01]  /*45f0*/  @P5 STG.E.U16 desc[UR12][R2.64+0x60], R48 ;  /* 0x0000603002005986 */ /* 0x000fe2000c10150c */
[C---:B------:R-:W-:Y:S02]  /*4600*/  ISETP.GT.AND P5, PT, R8.reuse, RZ, P1 ;  /* 0x000000ff0800720c */ /* 0x040fe40000fa4270 */
[----:B------:R-:W-:Y:S01]  /*4610*/  ISETP.GT.AND P1, PT, R8, 0x8, P1 ;  /* 0x000000080800780c */ /* 0x000fe20000f24270 */
[----:B------:R-:W-:Y:S01]  /*4620*/  @P4 STG.E.U16 desc[UR12][R2.64+0x62], R49 ;  /* 0x0000623102004986 */ /* 0x000fe2000c10150c */
[----:B0-----:R-:W-:Y:S02]  /*4630*/  @P3 IMAD.MOV.U32 R4, RZ, RZ, R60 ;  /* 0x000000ffff043224 */ /* 0x001fe400078e003c */
[----:B------:R-:W-:-:S05]  /*4640*/  @P3 IMAD.MOV.U32 R5, RZ, RZ, R61 ;  /* 0x000000ffff053224 */ /* 0x000fca00078e003d */
[----:B------:R0:W-:Y:S02]  /*4650*/  @P3 STG.E.U16 desc[UR12][R4.64+0x60], R50 ;  /* 0x0000603204003986 */ /* 0x0001e4000c10150c */
[----:B0-----:R-:W-:Y:S02]  /*4660*/  @P2 IMAD.MOV.U32 R4, RZ, RZ, R60 ;  /* 0x000000ffff042224 */ /* 0x001fe400078e003c */
[----:B------:R-:W-:-:S05]  /*4670*/  @P2 IMAD.MOV.U32 R5, RZ, RZ, R61 ;  /* 0x000000ffff052224 */ /* 0x000fca00078e003d */
[----:B------:R-:W-:Y:S04]  /*4680*/  @P2 STG.E.U16 desc[UR12][R4.64+0x62], R51 ;  /* 0x0000623304002986 */ /* 0x000fe8000c10150c */
[----:B------:R-:W-:Y:S04]  /*4690*/  @P5 STG.E.U16 desc[UR12][R2.64+0x70], R52 ;  /* 0x0000703402005986 */ /* 0x000fe8000c10150c */
[----:B------:R0:W-:Y:S02]  /*46a0*/  @P6 STG.E.U16 desc[UR12][R2.64+0x72], R53 ;  /* 0x0000723502006986 */ /* 0x0001e4000c10150c */
[----:B0-----:R-:W-:-:S02]  /*46b0*/  @P1 IMAD.MOV.U32 R2, RZ, RZ, R60 ;  /* 0x000000ffff021224 */ /* 0x001fc400078e003c */
[----:B------:R-:W-:-:S05]  /*46c0*/  @P1 IMAD.MOV.U32 R3, RZ, RZ, R61 ;  /* 0x000000ffff031224 */ /* 0x000fca00078e003d */
[----:B------:R0:W-:Y:S01]  /*46d0*/  @P1 STG.E.U16 desc[UR12][R2.64+0x70], R54 ;  /* 0x0000703602001986 */ /* 0x0001e2000c10150c */
[----:B------:R-:W-:Y:S05]  /*46e0*/  @!P0 EXIT ;  /* 0x000000000000894d */ /* 0x000fea0003800000 */
[----:B------:R-:W-:-:S05]  /*46f0*/  F2FP.BF16.F32.PACK_AB R0, RZ, R0 ;  /* 0x00000000ff00723e */ /* 0x000fca00000010ff */
[----:B------:R-:W-:Y:S01]  /*4700*/  STG.E.U16 desc[UR12][R60.64+0x72], R0 ;  /* 0x000072003c007986 */ /* 0x000fe2000c10150c */
[----:B------:R-:W-:Y:S05]  /*4710*/  EXIT ;  /* 0x000000000000794d */ /* 0x000fea0003800000 */
.L_x_14:
[----:B------:R-:W-:-:S13]  /*4720*/  ISETP.NE.AND P0, PT, R13, RZ, PT ;  /* 0x000000ff0d00720c */ /* 0x000fda0003f05270 */
[----:B------:R-:W-:Y:S05]  /*4730*/  @P0 EXIT ;  /* 0x000000000000094d */ /* 0x000fea0003800000 */
[----:B---3-5:R-:W2:Y:S01]  /*4740*/  LDC R2, c[0x0][0x294] ;  /* 0x0000a500ff027b82 */ /* 0x028ea20000000800 */
[----:B------:R-:W-:Y:S01]  /*4750*/  ELECT P0, URZ, PT ;  /* 0x00000000003f782f */ /* 0x000fe20003800000 */
[----:B------:R-:W-:Y:S01]  /*4760*/  BSSY B0, `(.L_x_89) ;  /* 0x000007b000007945 */ /* 0x000fe20003800000 */
[----:B--2---:R-:W-:-:S05]  /*4770*/  VIADD R0, R2, 0x3f ;  /* 0x0000003f02007836 */ /* 0x004fca0000000000 */
[----:B------:R-:W-:-:S04]  /*4780*/  SHF.R.S32.HI R7, RZ, 0x1f, R0 ;  /* 0x0000001fff077819 */ /* 0x000fc80000011400 */
[----:B------:R-:W-:-:S04]  /*4790*/  LEA.HI R7, R7, R0, RZ, 0x6 ;  /* 0x0000000007077211 */ /* 0x000fc800078f30ff */
[----:B------:R-:W-:Y:S01]  /*47a0*/  SHF.R.S32.HI R14, RZ, 0x6, R7 ;  /* 0x00000006ff0e7819 */ /* 0x000fe20000011407 */
[----:B------:R-:W-:Y:S06]  /*47b0*/  @!P0 BRA `(.L_x_90) ;  /* 0x0000000400d48947 */ /* 0x000fec0003800000 */
[----:B------:R-:W-:-:S13]  /*47c0*/  ISETP.GE.AND P0, PT, R2, 0x1, PT ;  /* 0x000000010200780c */ /* 0x000fda0003f06270 */
[----:B------:R-:W-:Y:S05]  /*47d0*/  @!P0 BRA `(.L_x_90) ;  /* 0x0000000400cc8947 */ /* 0x000fea0003800000 */
[----:B------:R-:W0:Y:S01]  /*47e0*/  S2R R2, SR_CgaCtaId ;  /* 0x0000000000027919 */ /* 0x000e220000008800 */
[----:B------:R-:W1:Y:S01]  /*47f0*/  LDC.64 R12, c[0x0][0x4f8] ;  /* 0x00013e00ff0c7b82 */ /* 0x000e620000000a00 */
[----:B------:R-:W-:Y:S01]  /*4800*/  ULDC.64 UR4, c[0x0][0x4c0] ;  /* 0x0001300000047ab9 */ /* 0x000fe20000000a00 */
[----:B------:R-:W-:Y:S01]  /*4810*/  LOP3.LUT P0, RZ, R8, 0x1f, RZ, 0xc0, !PT ;  /* 0x0000001f08ff7812 */ /* 0x000fe2000780c0ff */
[----:B------:R-:W-:Y:S01]  /*4820*/  IMAD.SHL.U32 R16, R16, 0x40, RZ ;  /* 0x0000004010107824 */ /* 0x000fe200078e00ff */
[----:B------:R-:W-:Y:S01]  /*4830*/  ISETP.NE.AND P2, PT, R11, RZ, PT ;  /* 0x000000ff0b00720c */ /* 0x000fe20003f45270 */
[----:B------:R-:W-:Y:S01]  /*4840*/  IMAD.SHL.U32 R9, R9, 0x40, RZ ;  /* 0x0000004009097824 */ /* 0x000fe200078e00ff */
[----:B------:R-:W-:Y:S01]  /*4850*/  ISETP.NE.OR P0, PT, R11, RZ, !P0 ;  /* 0x000000ff0b00720c */ /* 0x000fe20004705670 */
[----:B------:R-:W-:Y:S01]  /*4860*/  IMAD.MOV.U32 R4, RZ, RZ, R14 ;  /* 0x000000ffff047224 */ /* 0x000fe200078e000e */
[----:B------:R-:W2:Y:S01]  /*4870*/  LDC R0, c[0x0][0x500] ;  /* 0x00014000ff007b82 */ /* 0x000ea20000000800 */
[----:B------:R-:W-:Y:S01]  /*4880*/  LOP3.LUT R11, R6, 0x2, RZ, 0xfc, !PT ;  /* 0x00000002060b7812 */ /* 0x000fe200078efcff */
[----:B------:R-:W-:-:S02]  /*4890*/  IMAD.MOV.U32 R15, RZ, RZ, RZ ;  /* 0x000000ffff0f7224 */ /* 0x000fc400078e00ff */
[----:B-1----:R-:W-:Y:S01]  /*48a0*/  IMAD R12, R5, UR4, R12 ;  /* 0x00000004050c7c24 */ /* 0x002fe2000f8e020c */
[----:B------:R-:W-:Y:S01]  /*48b0*/  ULDC UR4, c[0x0][0x4c8] ;  /* 0x0001320000047ab9 */ /* 0x000fe20000000800 */
[----:B------:R-:W-:Y:S02]  /*48c0*/  IMAD R13, R22, UR5, R13 ;  /* 0x00000005160d7c24 */ /* 0x000fe4000f8e020d */
[----:B------:R-:W-:Y:S02]  /*48d0*/  IMAD.MOV.U32 R5, RZ, RZ, RZ ;  /* 0x000000ffff057224 */ /* 0x000fe400078e00ff */
[----:B--2---:R-:W-:Y:S02]  /*48e0*/  IMAD R10, R3, UR4, R0 ;  /* 0x00000004030a7c24 */ /* 0x004fe4000f8e0200 */
[----:B0-----:R-:W-:Y:S02]  /*48f0*/  IMAD.SHL.U32 R0, R2, 0x800, RZ ;  /* 0x0000080002007824 */ /* 0x001fe400078e00ff */
[----:B------:R-:W-:-:S02]  /*4900*/  IMAD.MOV.U32 R3, RZ, RZ, 0x1 ;  /* 0x00000001ff037424 */ /* 0x000fc400078e00ff */
[----:B------:R-:W-:Y:S01]  /*4910*/  IMAD.SHL.U32 R2, R2, 0x20, RZ ;  /* 0x0000002002027824 */ /* 0x000fe200078e00ff */
[----:B------:R-:W-:-:S07]  /*4920*/  LOP3.LUT R0, R0, 0x800, RZ, 0xc0, !PT ;  /* 0x0000080000007812 */ /* 0x000fce00078ec0ff */
.L_x_94:
[----:B------:R-:W0:Y:S01]  /*4930*/  S2R R8, SR_CgaCtaId ;  /* 0x0000000000087919 */ /* 0x000e220000008800 */
[----:B------:R-:W-:-:S04]  /*4940*/  MOV R7, 0x400 ;  /* 0x0000040000077802 */ /* 0x000fc80000000f00 */
[----:B0-----:R-:W-:Y:S02]  /*4950*/  LEA R18, R8, R7, 0x18 ;  /* 0x0000000708127211 */ /* 0x001fe400078ec0ff */
[----:B------:R-:W-:-:S03]  /*4960*/  SHF.L.U32 R7, R3, 0x1f, RZ ;  /* 0x0000001f03077819 */ /* 0x000fc600000006ff */
[----:B------:R-:W-:-:S07]  /*4970*/  IMAD R8, R5, 0x8, R18 ;  /* 0x0000000805087824 */ /* 0x000fce00078e0212 */
.L_x_91:
[----:B0-----:R0:W1:Y:S02]  /*4980*/  SYNCS.PHASECHK.TRANS64.TRYWAIT P1, [R8+URZ+0x38070], R7 ;  /* 0x03807007080075a7 */ /* 0x001064000802017f */
[----:B-1----:R-:W-:Y:S05]  /*4990*/  @!P1 NANOSLEEP.SYNCS 0x989680 ;  /* 0x009896800000995d */ /* 0x002fea0003900000 */
[----:B------:R-:W1:Y:S02]  /*49a0*/  @!P1 SYNCS.PHASECHK.TRANS64 P1, [R8+URZ+0x38070], R7 ;  /* 0x03807007080095a7 */ /* 0x000e64000802007f */
[----:B-1----:R-:W-:Y:S05]  /*49b0*/  @!P1 BRA `(.L_x_91) ;  /* 0xfffffffc00f09947 */ /* 0x002fea000383ffff */
[----:B0-----:R-:W0:Y:S02]  /*49c0*/  @!P2 LDC R7, c[0x0][0x580] ;  /* 0x00016000ff07ab82 */ /* 0x001e240000000800 */
[----:B0-----:R0:W-:Y:S02]  /*49d0*/  @!P2 SYNCS.ARRIVE.TRANS64 RZ, [R8+URZ+0x38000], R7 ;  /* 0x0380000708ffa9a7 */ /* 0x0011e4000800003f */
[----:B0-----:R-:W-:-:S04]  /*49e0*/  PRMT R7, R11, 0x9910, RZ ;  /* 0x000099100b077816 */ /* 0x001fc800000000ff */
[----:B------:R-:W-:-:S13]  /*49f0*/  ISETP.NE.AND P1, PT, R7, 0x2, PT ;  /* 0x000000020700780c */ /* 0x000fda0003f25270 */
[----:B------:R-:W-:Y:S05]  /*4a00*/  @P1 BRA `(.L_x_92) ;  /* 0x0000000000041947 */ /* 0x000fea0003800000 */
[----:B------:R-:W-:Y:S01]  /*4a10*/  BPT.TRAP 0x1 ;  /* 0x000000040000795c */ /* 0x000fe20000300000 */
.L_x_92:
[----:B------:R-:W-:Y:S05]  /*4a20*/  @P0 BRA `(.L_x_93) ;  /* 0x0000000000040947 */ /* 0x000fea0003800000 */
[----:B------:R-:W-:Y:S01]  /*4a30*/  BPT.TRAP 0x1 ;  /* 0x000000040000795c */ /* 0x000fe20000300000 */
.L_x_93:
[----:B------:R-:W-:Y:S01]  /*4a40*/  R2UR UR7, R15 ;  /* 0x000000000f0772ca */ /* 0x000fe200000e0000 */
[----:B------:R-:W-:Y:S01]  /*4a50*/  ULDC UR22, c[0x0][0x490] ;  /* 0x0001240000167ab9 */ /* 0x000fe20000000800 */
[----:B------:R-:W-:Y:S01]  /*4a60*/  R2UR UR32, R2 ;  /* 0x00000000022072ca */ /* 0x000fe200000e0000 */
[----:B------:R-:W-:Y:S01]  /*4a70*/  UISETP.NE.AND UP0, UPT, UR22, 0x1, UPT ;  /* 0x000000011600788c */ /* 0x000fe2000bf05270 */
[----:B------:R-:W-:Y:S01]  /*4a80*/  IMAD R7, R5, 0x1000, R0 ;  /* 0x0000100005077824 */ /* 0x000fe200078e0200 */
[----:B------:R-:W-:Y:S01]  /*4a90*/  ULDC UR23, c[0x0][0x49c] ;  /* 0x0001270000177ab9 */ /* 0x000fe20000000800 */
[----:B------:R-:W-:Y:S01]  /*4aa0*/  ULDC UR24, c[0x0][0x4a8] ;  /* 0x00012a0000187ab9 */ /* 0x000fe20000000800 */
[----:B------:R-:W-:Y:S01]  /*4ab0*/  UISETP.NE.AND UP1, UPT, UR23, 0x1, UPT ;  /* 0x000000011700788c */ /* 0x000fe2000bf25270 */
[----:B------:R-:W-:Y:S01]  /*4ac0*/  IMAD R7, R7, 0x2, R18 ;  /* 0x0000000207077824 */ /* 0x000fe200078e0212 */
[----:B------:R-:W-:Y:S01]  /*4ad0*/  R2UR UR14, R8 ;  /* 0x00000000080e72ca */ /* 0x000fe200000e0000 */
[----:B------:R-:W-:Y:S01]  /*4ae0*/  IMAD.MOV.U32 R8, RZ, RZ, 0x3 ;  /* 0x00000003ff087424 */ /* 0x000fe200078e00ff */
[C---:B------:R-:W-:Y:S01]  /*4af0*/  R2UR UR10, R5.reuse ;  /* 0x00000000050a72ca */ /* 0x040fe200000e0000 */
[----:B------:R-:W-:Y:S01]  /*4b00*/  ULDC.64 UR30, c[0x0][0x198] ;  /* 0x00006600001e7ab9 */ /* 0x000fe20000000a00 */
[----:B------:R-:W-:Y:S01]  /*4b10*/  USHF.L.U32 UR7, UR7, 0x6, URZ ;  /* 0x0000000607077899 */ /* 0x000fe2000800063f */
[----:B------:R-:W-:Y:S01]  /*4b20*/  R2UR UR19, R16 ;  /* 0x00000000101372ca */ /* 0x000fe200000e0000 */
[----:B------:R-:W-:Y:S01]  /*4b30*/  @UP0 ULDC UR4, c[0x0][0x494] ;  /* 0x0001250000040ab9 */ /* 0x000fe20000000800 */
[----:B------:R-:W-:Y:S01]  /*4b40*/  @UP0 ULDC UR6, c[0x0][0x498] ;  /* 0x0001260000060ab9 */ /* 0x000fe20000000800 */
[----:B------:R-:W-:Y:S01]  /*4b50*/  ULOP3.LUT UR32, UR7, 0x20, UR32, 0xf8, !UPT ;  /* 0x0000002007207892 */ /* 0x000fe2000f8ef820 */
[C---:B------:R-:W-:Y:S01]  /*4b60*/  ISETP.GT.AND P3, PT, R4.reuse, 0x1, PT ;  /* 0x000000010400780c */ /* 0x040fe20003f64270 */
[----:B------:R-:W-:Y:S01]  /*4b70*/  @UP1 ULDC.64 UR8, c[0x0][0x4a0] ;  /* 0x0001280000081ab9 */ /* 0x000fe20000000a00 */
[----:B------:R-:W-:Y:S01]  /*4b80*/  UIADD3 UR28, UP2, UR30, 0x1f0, URZ ;  /* 0x000001f01e1c7890 */ /* 0x000fe2000ff5e03f */
[----:B------:R-:W-:Y:S01]  /*4b90*/  VIADD R5, R5, 0x1 ;  /* 0x0000000105057836 */ /* 0x000fe20000000000 */
[----:B------:R-:W-:Y:S01]  /*4ba0*/  UIMAD.WIDE.U32 UR4, UR32, UR4, URZ ;  /* 0x00000004200472a5 */ /* 0x000fe2000f8e003f */
[----:B------:R-:W-:Y:S01]  /*4bb0*/  VIADD R4, R4, 0xffffffff ;  /* 0xffffffff04047836 */ /* 0x000fe20000000000 */
[----:B------:R-:W-:Y:S01]  /*4bc0*/  UMOV UR11, UR32 ;  /* 0x00000020000b7c82 */ /* 0x000fe20008000000 */
[----:B------:R-:W-:Y:S01]  /*4bd0*/  UMOV UR16, 0x0 ;  /* 0x0000000000107882 */ /* 0x000fe20000000000 */
[----:B------:R-:W-:Y:S01]  /*4be0*/  @UP0 USHF.R.U32.HI UR11, URZ, UR6, UR5 ;  /* 0x000000063f0b0299 */ /* 0x000fe20008011605 */
[----:B------:R-:W-:Y:S01]  /*4bf0*/  R2UR UR6, R7 ;  /* 0x00000000070672ca */ /* 0x000fe200000e0000 */
[----:B------:R-:W-:Y:S01]  /*4c00*/  UISETP.NE.AND UP0, UPT, UR24, 0x1, UPT ;  /* 0x000000011800788c */ /* 0x000fe2000bf05270 */
[----:B------:R-:W-:Y:S01]  /*4c10*/  IMAD.U32 R7, R13, 0x20, R12 ;  /* 0x000000200d077824 */ /* 0x000fe200078e000c */
[----:B------:R-:W-:Y:S01]  /*4c20*/  UIMAD.WIDE.U32 UR4, UR11, UR8, URZ ;  /* 0x000000080b0472a5 */ /* 0x000fe2000f8e003f */
[----:B------:R-:W-:Y:S01]  /*4c30*/  ISETP.NE.AND P1, PT, R5, 0xe, PT ;  /* 0x0000000e0500780c */ /* 0x000fe20003f25270 */
[----:B------:R-:W-:Y:S01]  /*4c40*/  UIADD3 UR26, -UR11, URZ, URZ ;  /* 0x0000003f0b1a7290 */ /* 0x000fe2000fffe13f */
[----:B------:R-:W-:Y:S01]  /*4c50*/  IMAD.U32 R7, R10, 0x400, R7 ;  /* 0x000004000a077824 */ /* 0x000fe200078e0007 */
[----:B------:R-:W-:Y:S01]  /*4c60*/  UMOV UR15, UR11 ;  /* 0x0000000b000f7c82 */ /* 0x000fe20008000000 */
[----:B------:R-:W-:Y:S01]  /*4c70*/  @UP1 USHF.R.U32.HI UR15, URZ, UR9, UR5 ;  /* 0x000000093f0f1299 */ /* 0x000fe20008011605 */
[----:B------:R-:W-:Y:S01]  /*4c80*/  VIADD R15, R15, 0x1 ;  /* 0x000000010f0f7836 */ /* 0x000fe20000000000 */
[----:B------:R-:W-:Y:S01]  /*4c90*/  R2UR UR4, R18 ;  /* 0x00000000120472ca */ /* 0x000fe200000e0000 */
[----:B------:R-:W-:Y:S01]  /*4ca0*/  UIADD3 UR18, UP1, UR30, 0xf0, URZ ;  /* 0x000000f01e127890 */ /* 0x000fe2000ff3e03f */
[----:B------:R-:W-:Y:S01]  /*4cb0*/  R2UR UR33, R7 ;  /* 0x00000000072172ca */ /* 0x000fe200000e0000 */
[----:B------:R-:W-:Y:S01]  /*4cc0*/  @UP0 ULDC UR20, c[0x0][0x4ac] ;  /* 0x00012b0000140ab9 */ /* 0x000fe20000000800 */
[----:B------:R-:W-:Y:S01]  /*4cd0*/  PRMT R7, R8, 0x7610, R7 ;  /* 0x0000761008077816 */ /* 0x000fe20000000007 */
[----:B------:R-:W-:Y:S01]  /*4ce0*/  UIMAD.WIDE.U32 UR20, UR15, UR20, URZ ;  /* 0x000000140f1472a5 */ /* 0x000fe2000f8e003f */
[----:B------:R-:W-:Y:S01]  /*4cf0*/  SEL R8, RZ, 0x1, P1 ;  /* 0x00000001ff087807 */ /* 0x000fe20000800000 */
[----:B------:R-:W-:Y:S01]  /*4d00*/  UIADD3 UR30, UR6, 0x1c000, URZ ;  /* 0x0001c000061e7890 */ /* 0x000fe2000fffe03f */
[----:B------:R-:W-:Y:S01]  /*4d10*/  R2UR UR6, R9 ;  /* 0x00000000090672ca */ /* 0x000fe200000e0000 */
[----:B------:R-:W-:Y:S01]  /*4d20*/  UIADD3 UR5, UR14, 0x38000, URZ ;  /* 0x000380000e057890 */ /* 0x000fe2000fffe03f */
[----:B------:R-:W-:Y:S01]  /*4d30*/  R2UR UR34, R7 ;  /* 0x00000000072272ca */ /* 0x000fe200000e0000 */
[----:B------:R-:W-:Y:S01]  /*4d40*/  @UP0 ULDC UR25, c[0x0][0x4b0] ;  /* 0x00012c0000190ab9 */ /* 0x000fe20000000800 */
[----:B------:R-:W-:Y:S01]  /*4d50*/  UMOV UR14, UR15 ;  /* 0x0000000f000e7c82 */ /* 0x000fe20008000000 */
[----:B------:R-:W-:Y:S01]  /*4d60*/  ULEA UR4, UR10, UR4, 0xd ;  /* 0x000000040a047291 */ /* 0x000fe2000f8e683f */
[----:B------:R-:W-:Y:S01]  /*4d70*/  LOP3.LUT R3, R3, R8, RZ, 0x3c, !PT ;  /* 0x0000000803037212 */ /* 0x000fe200078e3cff */
[----:B------:R-:W-:Y:S01]  /*4d80*/  @UP0 USHF.R.U32.HI UR14, URZ, UR25, UR21 ;  /* 0x000000193f0e0299 */ /* 0x000fe20008011615 */
[----:B------:R-:W-:Y:S01]  /*4d90*/  SEL R5, R5, RZ, P1 ;  /* 0x000000ff05057207 */ /* 0x000fe20000800000 */
[----:B------:R-:W-:Y:S01]  /*4da0*/  UMOV UR10, UR19 ;  /* 0x00000013000a7c82 */ /* 0x000fe20008000000 */
[----:B------:R-:W-:-:S02]  /*4db0*/  UIADD3.X UR19, URZ, UR31, URZ, UP1, !UPT ;  /* 0x0000001f3f137290 */ /* 0x000fc40008ffe43f */
[----:B------:R-:W-:Y:S02]  /*4dc0*/  UIADD3 UR20, -UR15, URZ, URZ ;  /* 0x0000003f0f147290 */ /* 0x000fe4000fffe13f */
[----:B------:R-:W-:Y:S02]  /*4dd0*/  UIADD3 UR25, -UR14, URZ, URZ ;  /* 0x0000003f0e197290 */ /* 0x000fe4000fffe13f */
[----:B------:R-:W-:Y:S02]  /*4de0*/  UIMAD UR21, UR22, UR26, UR32 ;  /* 0x0000001a161572a4 */ /* 0x000fe4000f8e0220 */
[----:B------:R-:W-:Y:S02]  /*4df0*/  UIMAD UR20, UR23, UR20, UR11 ;  /* 0x00000014171472a4 */ /* 0x000fe4000f8e020b */
[----:B------:R-:W-:Y:S01]  /*4e00*/  UIMAD UR11, UR24, UR25, UR15 ;  /* 0x00000019180b72a4 */ /* 0x000fe2000f8e020f */
[----:B------:R-:W-:Y:S01]  /*4e10*/  UMOV UR17, 0x10000000 ;  /* 0x1000000000117882 */ /* 0x000fe20000000000 */
[----:B------:R-:W-:Y:S01]  /*4e20*/  ULDC UR27, c[0x0][0x4cc] ;  /* 0x00013300001b7ab9 */ /* 0x000fe20000000800 */
[----:B------:R-:W-:Y:S01]  /*4e30*/  ULDC UR29, c[0x0][0x4ec] ;  /* 0x00013b00001d7ab9 */ /* 0x000fe20000000800 */
[----:B------:R-:W-:Y:S01]  /*4e40*/  ULDC.64 UR12, c[0x0][0x4d0] ;  /* 0x00013400000c7ab9 */ /* 0x000fe20000000a00 */
[----:B------:R-:W-:Y:S01]  /*4e50*/  ULDC.64 UR8, c[0x0][0x4f0] ;  /* 0x00013c0000087ab9 */ /* 0x000fe20000000a00 */
[----:B------:R-:W-:Y:S01]  /*4e60*/  UIMAD UR21, UR21, UR27, UR29 ;  /* 0x0000001b151572a4 */ /* 0x000fe2000f8e021d */
[----:B------:R0:W-:Y:S01]  /*4e70*/  UTMALDG.2D [UR4], [UR18], desc[UR16] ;  /* 0x00001004120075b4 */ /* 0x0001e20008009000 */
[----:B------:R-:W-:-:S02]  /*4e80*/  UIMAD UR12, UR20, UR12, UR8 ;  /* 0x0000000c140c72a4 */ /* 0x000fc4000f8e0208 */
[----:B------:R-:W-:Y:S02]  /*4e90*/  UIMAD UR13, UR11, UR13, UR9 ;  /* 0x0000000d0b0d72a4 */ /* 0x000fe4000f8e0209 */
[----:B------:R-:W-:Y:S01]  /*4ea0*/  UIADD3.X UR29, URZ, UR31, URZ, UP2, !UPT ;  /* 0x0000001f3f1d7290 */ /* 0x000fe200097fe43f */
[----:B------:R-:W-:Y:S01]  /*4eb0*/  UMOV UR9, UR5 ;  /* 0x0000000500097c82 */ /* 0x000fe20008000000 */
[----:B------:R-:W-:Y:S01]  /*4ec0*/  UMOV UR8, UR30 ;  /* 0x0000001e00087c82 */ /* 0x000fe20008000000 */
[----:B------:R-:W-:Y:S01]  /*4ed0*/  UMOV UR11, UR21 ;  /* 0x00000015000b7c82 */ /* 0x000fe20008000000 */
[----:B0-----:R-:W-:-:S09]  /*4ee0*/  UPRMT UR4, UR33, 0x5410, UR34 ;  /* 0x0000541021047896 */ /* 0x001fd20008000022 */
[----:B------:R0:W-:Y:S02]  /*4ef0*/  UTMALDG.5D.IM2COL.MULTICAST [UR8], [UR28], UR4 ;  /* 0x000000081c0073b4 */ /* 0x0001e40008060804 */
[----:B0-----:R-:W-:Y:S05]  /*4f00*/  @P3 BRA `(.L_x_94) ;  /* 0xfffffff800883947 */ /* 0x001fea000383ffff */
.L_x_90:
[----:B------:R-:W-:Y:S05]  /*4f10*/  BSYNC B0 ;  /* 0x0000000000007941 */ /* 0x000fea0003800000 */
.L_x_89:
[----:B------:R-:W-:Y:S01]  /*4f20*/  ISETP.GE.U32.AND P0, PT, R14, 0xe, PT ;  /* 0x0000000e0e00780c */ /* 0x000fe20003f06070 */
[----:B------:R-:W-:-:S12]  /*4f30*/  IMAD.MOV.U32 R4, RZ, RZ, 0x1 ;  /* 0x00000001ff047424 */ /* 0x000fd800078e00ff */
[----:B------:R-:W-:Y:S05]  /*4f40*/  @!P0 BRA `(.L_x_95) ;  /* 0x00000000001c8947 */ /* 0x000fea0003800000 */
[----:B------:R-:W-:-:S05]  /*4f50*/  SHF.R.U32.HI R2, RZ, 0x1, R14 ;  /* 0x00000001ff027819 */ /* 0x000fca000001160e */
[----:B------:R-:W-:-:S05]  /*4f60*/  IMAD.WIDE.U32 R2, R2, -0x6db6db6d, RZ ;  /* 0x9249249302027825 */ /* 0x000fca00078e00ff */
[----:B------:R-:W-:-:S04]  /*4f70*/  SHF.R.U32.HI R0, RZ, 0x2, R3 ;  /* 0x00000002ff007819 */ /* 0x000fc80000011603 */
[----:B------:R-:W-:-:S04]  /*4f80*/  LOP3.LUT R0, R0, 0x1, RZ, 0xc0, !PT ;  /* 0x0000000100007812 */ /* 0x000fc800078ec0ff */
[----:B------:R-:W-:-:S04]  /*4f90*/  ISETP.NE.U32.AND P0, PT, R0, 0x1, PT ;  /* 0x000000010000780c */ /* 0x000fc80003f05070 */
[----:B------:R-:W-:-:S04]  /*4fa0*/  ISETP.NE.U32.AND.EX P0, PT, RZ, RZ, PT, P0 ;  /* 0x000000ffff00720c */ /* 0x000fc80003f05100 */
[----:B------:R-:W-:-:S09]  /*4fb0*/  SEL R4, RZ, 0x1, !P0 ;  /* 0x00000001ff047807 */ /* 0x000fd20004000000 */
.L_x_95:
[----:B------:R-:W-:Y:S05]  /*4fc0*/  WARPSYNC.ALL ;  /* 0x0000000000007948 */ /* 0x000fea0003800000 */
[----:B------:R-:W-:-:S13]  /*4fd0*/  ELECT P0, URZ, PT ;  /* 0x00000000003f782f */ /* 0x000fda0003800000 */
[----:B------:R-:W-:Y:S05]  /*4fe0*/  @!P0 EXIT ;  /* 0x000000000000894d */ /* 0x000fea0003800000 */
[----:B------:R-:W-:-:S04]  /*4ff0*/  LOP3.LUT R6, R6, 0x2, RZ, 0xfc, !PT ;  /* 0x0000000206067812 */ /* 0x000fc800078efcff */
[----:B------:R-:W-:-:S13]  /*5000*/  ISETP.NE.AND P0, PT, R6, 0x3, PT ;  /* 0x000000030600780c */ /* 0x000fda0003f05270 */
[----:B------:R-:W-:Y:S05]  /*5010*/  @!P0 BRA `(.L_x_96) ;  /* 0x0000000000048947 */ /* 0x000fea0003800000 */
[----:B------:R-:W-:Y:S01]  /*5020*/  BPT.TRAP 0x1 ;  /* 0x000000040000795c */ /* 0x000fe20000300000 */
.L_x_96:
[----:B------:R-:W0:Y:S01]  /*5030*/  S2R R5, SR_CgaCtaId ;  /* 0x0000000000057919 */ /* 0x000e220000008800 */
[----:B------:R-:W-:Y:S02]  /*5040*/  SHF.R.U32.HI R2, RZ, 0x1, R14 ;  /* 0x00000001ff027819 */ /* 0x000fe4000001160e */
[----:B------:R-:W-:-:S03]  /*5050*/  MOV R0, 0x400 ;  /* 0x0000040000007802 */ /* 0x000fc60000000f00 */
[----:B------:R-:W-:-:S05]  /*5060*/  IMAD.WIDE.U32 R2, R2, -0x6db6db6d, RZ ;  /* 0x9249249302027825 */ /* 0x000fca00078e00ff */
[----:B------:R-:W-:-:S05]  /*5070*/  SHF.R.U32.HI R3, RZ, 0x2, R3 ;  /* 0x00000002ff037819 */ /* 0x000fca0000011603 */
[----:B------:R-:W-:Y:S01]  /*5080*/  IMAD R3, R3, -0xe, R14 ;  /* 0xfffffff203037824 */ /* 0x000fe200078e020e */
[----:B0-----:R-:W-:Y:S02]  /*5090*/  LEA R0, R5, R0, 0x18 ;  /* 0x0000000005007211 */ /* 0x001fe400078ec0ff */
[----:B------:R-:W-:-:S03]  /*50a0*/  SHF.L.U32 R5, R4, 0x1f, RZ ;  /* 0x0000001f04057819 */ /* 0x000fc600000006ff */
[----:B------:R-:W-:-:S04]  /*50b0*/  VIADD R0, R0, 0x38070 ;  /* 0x0003807000007836 */ /* 0x000fc80000000000 */
[----:B------:R-:W-:-:S07]  /*50c0*/  IMAD R2, R3, 0x8, R0 ;  /* 0x0000000803027824 */ /* 0x000fce00078e0200 */
.L_x_97:
[----:B0-----:R0:W1:Y:S02]  /*50d0*/  SYNCS.PHASECHK.TRANS64.TRYWAIT P0, [R2+URZ], R5 ;  /* 0x00000005020075a7 */ /* 0x001064000800017f */
[----:B-1----:R-:W-:Y:S05]  /*50e0*/  @!P0 NANOSLEEP.SYNCS 0x989680 ;  /* 0x009896800000895d */ /* 0x002fea0003900000 */
[----:B------:R-:W1:Y:S02]  /*50f0*/  @!P0 SYNCS.PHASECHK.TRANS64 P0, [R2+URZ], R5 ;  /* 0x00000005020085a7 */ /* 0x000e64000800007f */
[----:B-1----:R-:W-:Y:S05]  /*5100*/  @!P0 BRA `(.L_x_97) ;  /* 0xfffffffc00f08947 */ /* 0x002fea000383ffff */
[----:B------:R-:W-:-:S05]  /*5110*/  VIADD R3, R3, 0x1 ;  /* 0x0000000103037836 */ /* 0x000fca0000000000 */
[----:B------:R-:W-:-:S04]  /*5120*/  ISETP.NE.AND P0, PT, R3, 0xe, PT ;  /* 0x0000000e0300780c */ /* 0x000fc80003f05270 */
[----:B0-----:R-:W-:Y:S02]  /*5130*/  SEL R5, RZ, 0x1, P0 ;  /* 0x00000001ff057807 */ /* 0x001fe40000000000 */
[----:B------:R-:W-:Y:S02]  /*5140*/  SEL R3, R3, RZ, P0 ;  /* 0x000000ff03037207 */ /* 0x000fe40000000000 */
[----:B------:R-:W-:-:S03]  /*5150*/  LOP3.LUT R7, R4, R5, RZ, 0x3c, !PT ;  /* 0x0000000504077212 */ /* 0x000fc600078e3cff */
[----:B------:R-:W-:Y:S01]  /*5160*/  IMAD R2, R3, 0x8, R0 ;  /* 0x0000000803027824 */ /* 0x000fe200078e0200 */
[----:B------:R-:W-:-:S07]  /*5170*/  SHF.L.U32 R5, R7, 0x1f, RZ ;  /* 0x0000001f07057819 */ /* 0x000fce00000006ff */
.L_x_98:
        /* <DEDUP_REMOVED lines=11> */
.L_x_99:
        /* <DEDUP_REMOVED lines=11> */
.L_x_100:
        /* <DEDUP_REMOVED lines=11> */
.L_x_101:
        /* <DEDUP_REMOVED lines=11> */
.L_x_102:
        /* <DEDUP_REMOVED lines=11> */
.L_x_103:
        /* <DEDUP_REMOVED lines=11> */
.L_x_104:
        /* <DEDUP_REMOVED lines=11> */
.L_x_105:
        /* <DEDUP_REMOVED lines=11> */
.L_x_106:
        /* <DEDUP_REMOVED lines=11> */
.L_x_107:
        /* <DEDUP_REMOVED lines=11> */
.L_x_108:
        /* <DEDUP_REMOVED lines=11> */
.L_x_109:
        /* <DEDUP_REMOVED lines=11> */
.L_x_110:
[----:B0-----:R0:W1:Y:S02]  /*59c0*/  SYNCS.PHASECHK.TRANS64.TRYWAIT P0, [R3+URZ], R0 ;  /* 0x00000000030075a7 */ /* 0x001064000800017f */
[----:B-1----:R-:W-:Y:S05]  /*59d0*/  @!P0 NANOSLEEP.SYNCS 0x989680 ;  /* 0x009896800000895d */ /* 0x002fea0003900000 */
[----:B------:R-:W1:Y:S02]  /*59e0*/  @!P0 SYNCS.PHASECHK.TRANS64 P0, [R3+URZ], R0 ;  /* 0x00000000030085a7 */ /* 0x000e64000800007f */
[----:B-1----:R-:W-:Y:S05]  /*59f0*/  @P0 EXIT ;  /* 0x000000000000094d */ /* 0x002fea0003800000 */
[----:B------:R-:W-:Y:S05]  /*5a00*/  BRA `(.L_x_110) ;  /* 0xfffffffc00ec7947 */ /* 0x000fea000383ffff */
.L_x_111:
[----:B------:R-:W-:-:S00]  /*5a10*/  BRA `(.L_x_111) ;  /* 0xfffffffc00fc7947 */ /* 0x000fc0000383ffff */
[----:B------:R-:W-:-:S00]  /*5a20*/  NOP ;  /* 0x0000000000007918 */ /* 0x000fc00000000000 */
        /* <DEDUP_REMOVED lines=13> */
.L_x_112:


//--------------------- .nv.shared._ZN7cutlass13device_kernelINS_4conv6kernel13ConvUniversalINS1_16ConvProblemShapeILNS1_8OperatorE2ELi3EEENS1_10collective14CollectiveConvINS1_46MainloopSm90TmaGmmaWarpSpecializedImplicitGemmILS5_2ELi14ELi3EN4cute5tupleIJNSA_1CILi2EEENSC_ILi1EEESE_EEENS1_36KernelImplicitTmaWarpSpecializedSm90ELi1EEENSB_IJNSC_ILi64EEENSB_IJSI_EEESJ_EEENS_10bfloat16_tESL_NSA_8TiledMMAINSA_8MMA_AtomIJNSA_4SM904GMMA27MMA_64x64x16_F32BF16BF16_SSILNSP_5MajorE1ELSR_1ELNSP_7ScaleInE1ELSS_1EEEEEENSA_6LayoutINSB_IJSE_SE_SE_EEENSB_IJNSC_ILi0EEESX_SX_EEEEENSB_IJNSA_10UnderscoreES10_S10_EEEEENS7_6detail26Sm90ImplicitGemmTileTraitsINSA_13SM90_TMA_LOADENSA_14ComposedLayoutINSA_7SwizzleILi3ELi4ELi3EEENSA_18smem_ptr_flag_bitsILi16EEENSV_INSB_IJNSB_IJSI_SE_EEENSB_IJNSC_ILi8EEES1C_EEENSB_IJSE_NSC_ILi14EEEEEEEEENSB_IJNSB_IJSE_SX_EEENSB_IJSI_NSC_ILi512EEEEEENSB_IJSX_NSC_ILi4096EEEEEEEEEEEEEvEENS14_INSA_30SM90_TMA_LOAD_IM2COL_MULTICASTES1O_vEEEENS_8epilogue10collective6detail29Sm90TmaWarpSpecializedAdapterINS1U_15DefaultEpilogueISL_NSB_IJlNSB_IJSE_lllEEESX_EEES1Z_NS1T_6thread17LinearCombinationISL_Li1EffLNS20_9ScaleType4KindE0ELNS_15FloatRoundStyleE2ESL_EENS_4gemm15EpilogueDefaultEEEEEvvEEEEvNT_6ParamsE --------------------------
	.section	.nv.shared._ZN7cutlass13device_kernelINS_4conv6kernel13ConvUniversalINS1_16ConvProblemShapeILNS1_8OperatorE2ELi3EEENS1_10collective14CollectiveConvINS1_46MainloopSm90TmaGmmaWarpSpecializedImplicitGemmILS5_2ELi14ELi3EN4cute5tupleIJNSA_1CILi2EEENSC_ILi1EEESE_EEENS1_36KernelImplicitTmaWarpSpecializedSm90ELi1EEENSB_IJNSC_ILi64EEENSB_IJSI_EEESJ_EEENS_10bfloat16_tESL_NSA_8TiledMMAINSA_8MMA_AtomIJNSA_4SM904GMMA27MMA_64x64x16_F32BF16BF16_SSILNSP_5MajorE1ELSR_1ELNSP_7ScaleInE1ELSS_1EEEEEENSA_6LayoutINSB_IJSE_SE_SE_EEENSB_IJNSC_ILi0EEESX_SX_EEEEENSB_IJNSA_10UnderscoreES10_S10_EEEEENS7_6detail26Sm90ImplicitGemmTileTraitsINSA_13SM90_TMA_LOADENSA_14ComposedLayoutINSA_7SwizzleILi3ELi4ELi3EEENSA_18smem_ptr_flag_bitsILi16EEENSV_INSB_IJNSB_IJSI_SE_EEENSB_IJNSC_ILi8EEES1C_EEENSB_IJSE_NSC_ILi14EEEEEEEEENSB_IJNSB_IJSE_SX_EEENSB_IJSI_NSC_ILi512EEEEEENSB_IJSX_NSC_ILi4096EEEEEEEEEEEEEvEENS14_INSA_30SM90_TMA_LOAD_IM2COL_MULTICASTES1O_vEEEENS_8epilogue10collective6detail29Sm90TmaWarpSpecializedAdapterINS1U_15DefaultEpilogueISL_NSB_IJlNSB_IJSE_lllEEESX_EEES1Z_NS1T_6thread17LinearCombinationISL_Li1EffLNS20_9ScaleType4KindE0ELNS_15FloatRoundStyleE2ESL_EENS_4gemm15EpilogueDefaultEEEEEvvEEEEvNT_6ParamsE,"aw",@nobits
	.sectionflags	@""
	.align	16
	.zero		1024


//--------------------- .nv.shared.reserved.0     --------------------------
	.section	.nv.shared.reserved.0,"aw",@nobits
	.weak		__nv_reservedSMEM_offset_0_alias
	.size		__nv_reservedSMEM_offset_0_alias, 0, 0
	.other		__nv_reservedSMEM_offset_0_alias,@"STO_CUDA_RESERVED_SHARED STV_DEFAULT"
__nv_reservedSMEM_offset_0_alias:
	.zero		0


//--------------------- .nv.global                --------------------------
	.section	.nv.global,"aw",@nobits
.nv.global:
	.type		_ZN39_INTERNAL_1b04e669_4_k_cu_bd27319b_31694cute1_E,@object
	.size		_ZN39_INTERNAL_1b04e669_4_k_cu_bd27319b_31694cute1_E,(_ZN39_INTERNAL_1b04e669_4_k_cu_bd27319b_31694cuda3std3__45__cpo6cbeginE - _ZN39_INTERNAL_1b04e669_4_k_cu_bd27319b_31694cute1_E)
_ZN39_INTERNAL_1b04e669_4_k_cu_bd27319b_31694cute1_E:
	.zero		1
	.type		_ZN39_INTERNAL_1b04e669_4_k_cu_bd27319b_31694cuda3std3__45__cpo6cbeginE,@object
	.size		_ZN39_INTERNAL_1b04e669_4_k_cu_bd27319b_31694cuda3std3__45__cpo6cbeginE,(_ZN39_INTERNAL_1b04e669_4_k_cu_bd27319b_31694cuda3std3__48in_placeE - _ZN39_INTERNAL_1b04e669_4_k_cu_bd27319b_31694cuda3std3__45__cpo6cbeginE)
_ZN39_INTERNAL_1b04e669_4_k_cu_bd27319b_31694cuda3std3__45__cpo6cbeginE:
	.zero		1
	.type		_ZN39_INTERNAL_1b04e669_4_k_cu_bd27319b_31694cuda3std3__48in_placeE,@object
	.size		_ZN39_INTERNAL_1b04e669_4_k_cu_bd27319b_31694cuda3std3__48in_placeE,(_ZN39_INTERNAL_1b04e669_4_k_cu_bd27319b_31694cuda3std6ranges3__45__cpo9iter_moveE - _ZN39_INTERNAL_1b04e669_4_k_cu_bd27319b_31694cuda3std3__48in_placeE)
_ZN39_INTERNAL_1b04e669_4_k_cu_bd27319b_31694cuda3std3__48in_placeE:
	.zero		1
	.type		_ZN39_INTERNAL_1b04e669_4_k_cu_bd27319b_31694cuda3std6ranges3__45__cpo9iter_moveE,@object
	.size		_ZN39_INTERNAL_1b04e669_4_k_cu_bd27319b_31694cuda3std6ranges3__45__cpo9iter_moveE,(_ZN39_INTERNAL_1b04e669_4_k_cu_bd27319b_31694cuda3std3__45__cpo5beginE - _ZN39_INTERNAL_1b04e669_4_k_cu_bd27319b_31694cuda3std6ranges3__45__cpo9iter_moveE)
_ZN39_INTERNAL_1b04e669_4_k_cu_bd27319b_31694cuda3std6ranges3__45__cpo9iter_moveE:
	.zero		1
	.type		_ZN39_INTERNAL_1b04e669_4_k_cu_bd27319b_31694cuda3std3__45__cpo5beginE,@object
	.size		_ZN39_INTERNAL_1b04e669_4_k_cu_bd27319b_31694cuda3std3__45__cpo5beginE,(_ZN39_INTERNAL_1b04e669_4_k_cu_bd27319b_31694cuda3std3__441_GLOBAL__N__1b04e669_4_k_cu_bd27319b_31696ignoreE - _ZN39_INTERNAL_1b04e669_4_k_cu_bd27319b_31694cuda3std3__45__cpo5beginE)
_ZN39_INTERNAL_1b04e669_4_k_cu_bd27319b_31694cuda3std3__45__cpo5beginE:
	.zero		1
	.type		_ZN39_INTERNAL_1b04e669_4_k_cu_bd27319b_31694cuda3std3__441_GLOBAL__N__1b04e669_4_k_cu_bd27319b_31696ignoreE,@object
	.size		_ZN39_INTERNAL_1b04e669_4_k_cu_bd27319b_31694cuda3std3__441_GLOBAL__N__1b04e669_4_k_cu_bd27319b_31696ignoreE,(_ZN39_INTERNAL_1b04e669_4_k_cu_bd27319b_31694cute7productE - _ZN39_INTERNAL_1b04e669_4_k_cu_bd27319b_31694cuda3std3__441_GLOBAL__N__1b04e669_4_k_cu_bd27319b_31696ignoreE)
_ZN39_INTERNAL_1b04e669_4_k_cu_bd27319b_31694cuda3std3__441_GLOBAL__N__1b04e669_4_k_cu_bd27319b_31696ignoreE:
	.zero		1
	.type		_ZN39_INTERNAL_1b04e669_4_k_cu_bd27319b_31694cute7productE,@object
	.size		_ZN39_INTERNAL_1b04e669_4_k_cu_bd27319b_31694cute7productE,(_ZN39_INTERNAL_1b04e669_4_k_cu_bd27319b_31694cuda3std3__45__cpo3endE - _ZN39_INTERNAL_1b04e669_4_k_cu_bd27319b_31694cute7productE)
_ZN39_INTERNAL_1b04e669_4_k_cu_bd27319b_31694cute7productE:
	.zero		1
	.type		_ZN39_INTERNAL_1b04e669_4_k_cu_bd27319b_31694cuda3std3__45__cpo3endE,@object
	.size		_ZN39_INTERNAL_1b04e669_4_k_cu_bd27319b_31694cuda3std3__45__cpo3endE,(_ZN39_INTERNAL_1b04e669_4_k_cu_bd27319b_31694cuda3std3__419piecewise_constructE - _ZN39_INTERNAL_1b04e669_4_k_cu_bd27319b_31694cuda3std3__45__cpo3endE)
_ZN39_INTERNAL_1b04e669_4_k_cu_bd27319b_31694cuda3std3__45__cpo3endE:
	.zero		1
	.type		_ZN39_INTERNAL_1b04e669_4_k_cu_bd27319b_31694cuda3std3__419piecewise_constructE,@object
	.size		_ZN39_INTERNAL_1b04e669_4_k_cu_bd27319b_31694cuda3std3__419piecewise_constructE,(_ZN39_INTERNAL_1b04e669_4_k_cu_bd27319b_31694cuda3std3__45__cpo4cendE - _ZN39_INTERNAL_1b04e669_4_k_cu_bd27319b_31694cuda3std3__419piecewise_constructE)
_ZN39_INTERNAL_1b04e669_4_k_cu_bd27319b_31694cuda3std3__419piecewise_constructE:
	.zero		1
	.type		_ZN39_INTERNAL_1b04e669_4_k_cu_bd27319b_31694cuda3std3__45__cpo4cendE,@object
	.size		_ZN39_INTERNAL_1b04e669_4_k_cu_bd27319b_31694cuda3std3__45__cpo4cendE,(_ZN39_INTERNAL_1b04e669_4_k_cu_bd27319b_31694cuda3std6ranges3__45__cpo4swapE - _ZN39_INTERNAL_1b04e669_4_k_cu_bd27319b_31694cuda3std3__45__cpo4cendE)
_ZN39_INTERNAL_1b04e669_4_k_cu_bd27319b_31694cuda3std3__45__cpo4cendE:
	.zero		1
	.type		_ZN39_INTERNAL_1b04e669_4_k_cu_bd27319b_31694cuda3std6ranges3__45__cpo4swapE,@object
	.size		_ZN39_INTERNAL_1b04e669_4_k_cu_bd27319b_31694cuda3std6ranges3__45__cpo4swapE,(.L_7 - _ZN39_INTERNAL_1b04e669_4_k_cu_bd27319b_31694cuda3std6ranges3__45__cpo4swapE)
_ZN39_INTERNAL_1b04e669_4_k_cu_bd27319b_31694cuda3std6ranges3__45__cpo4swapE:
	.zero		1
.L_7:


//--------------------- .nv.constant0._ZN7cutlass13device_kernelINS_4conv6kernel13ConvUniversalINS1_16ConvProblemShapeILNS1_8OperatorE2ELi3EEENS1_10collective14CollectiveConvINS1_46MainloopSm90TmaGmmaWarpSpecializedImplicitGemmILS5_2ELi14ELi3EN4cute5tupleIJNSA_1CILi2EEENSC_ILi1EEESE_EEENS1_36KernelImplicitTmaWarpSpecializedSm90ELi1EEENSB_IJNSC_ILi64EEENSB_IJSI_EEESJ_EEENS_10bfloat16_tESL_NSA_8TiledMMAINSA_8MMA_AtomIJNSA_4SM904GMMA27MMA_64x64x16_F32BF16BF16_SSILNSP_5MajorE1ELSR_1ELNSP_7ScaleInE1ELSS_1EEEEEENSA_6LayoutINSB_IJSE_SE_SE_EEENSB_IJNSC_ILi0EEESX_SX_EEEEENSB_IJNSA_10UnderscoreES10_S10_EEEEENS7_6detail26Sm90ImplicitGemmTileTraitsINSA_13SM90_TMA_LOADENSA_14ComposedLayoutINSA_7SwizzleILi3ELi4ELi3EEENSA_18smem_ptr_flag_bitsILi16EEENSV_INSB_IJNSB_IJSI_SE_EEENSB_IJNSC_ILi8EEES1C_EEENSB_IJSE_NSC_ILi14EEEEEEEEENSB_IJNSB_IJSE_SX_EEENSB_IJSI_NSC_ILi512EEEEEENSB_IJSX_NSC_ILi4096EEEEEEEEEEEEEvEENS14_INSA_30SM90_TMA_LOAD_IM2COL_MULTICASTES1O_vEEEENS_8epilogue10collective6detail29Sm90TmaWarpSpecializedAdapterINS1U_15DefaultEpilogueISL_NSB_IJlNSB_IJSE_lllEEESX_EEES1Z_NS1T_6thread17LinearCombinationISL_Li1EffLNS20_9ScaleType4KindE0ELNS_15FloatRoundStyleE2ESL_EENS_4gemm15EpilogueDefaultEEEEEvvEEEEvNT_6ParamsE --------------------------
	.section	.nv.constant0._ZN7cutlass13device_kernelINS_4conv6kernel13ConvUniversalINS1_16ConvProblemShapeILNS1_8OperatorE2ELi3EEENS1_10collective14CollectiveConvINS1_46MainloopSm90TmaGmmaWarpSpecializedImplicitGemmILS5_2ELi14ELi3EN4cute5tupleIJNSA_1CILi2EEENSC_ILi1EEESE_EEENS1_36KernelImplicitTmaWarpSpecializedSm90ELi1EEENSB_IJNSC_ILi64EEENSB_IJSI_EEESJ_EEENS_10bfloat16_tESL_NSA_8TiledMMAINSA_8MMA_AtomIJNSA_4SM904GMMA27MMA_64x64x16_F32BF16BF16_SSILNSP_5MajorE1ELSR_1ELNSP_7ScaleInE1ELSS_1EEEEEENSA_6LayoutINSB_IJSE_SE_SE_EEENSB_IJNSC_ILi0EEESX_SX_EEEEENSB_IJNSA_10UnderscoreES10_S10_EEEEENS7_6detail26Sm90ImplicitGemmTileTraitsINSA_13SM90_TMA_LOADENSA_14ComposedLayoutINSA_7SwizzleILi3ELi4ELi3EEENSA_18smem_ptr_flag_bitsILi16EEENSV_INSB_IJNSB_IJSI_SE_EEENSB_IJNSC_ILi8EEES1C_EEENSB_IJSE_NSC_ILi14EEEEEEEEENSB_IJNSB_IJSE_SX_EEENSB_IJSI_NSC_ILi512EEEEEENSB_IJSX_NSC_ILi4096EEEEEEEEEEEEEvEENS14_INSA_30SM90_TMA_LOAD_IM2COL_MULTICASTES1O_vEEEENS_8epilogue10collective6detail29Sm90TmaWarpSpecializedAdapterINS1U_15DefaultEpilogueISL_NSB_IJlNSB_IJSE_lllEEESX_EEES1Z_NS1T_6thread17LinearCombinationISL_Li1EffLNS20_9ScaleType4KindE0ELNS_15FloatRoundStyleE2ESL_EENS_4gemm15EpilogueDefaultEEEEEvvEEEEvNT_6ParamsE,"a",@progbits
	.sectionflags	@""
	.align	4
.nv.constant0._ZN7cutlass13device_kernelINS_4conv6kernel13ConvUniversalINS1_16ConvProblemShapeILNS1_8OperatorE2ELi3EEENS1_10collective14CollectiveConvINS1_46MainloopSm90TmaGmmaWarpSpecializedImplicitGemmILS5_2ELi14ELi3EN4cute5tupleIJNSA_1CILi2EEENSC_ILi1EEESE_EEENS1_36KernelImplicitTmaWarpSpecializedSm90ELi1EEENSB_IJNSC_ILi64EEENSB_IJSI_EEESJ_EEENS_10bfloat16_tESL_NSA_8TiledMMAINSA_8MMA_AtomIJNSA_4SM904GMMA27MMA_64x64x16_F32BF16BF16_SSILNSP_5MajorE1ELSR_1ELNSP_7ScaleInE1ELSS_1EEEEEENSA_6LayoutINSB_IJSE_SE_SE_EEENSB_IJNSC_ILi0EEESX_SX_EEEEENSB_IJNSA_10UnderscoreES10_S10_EEEEENS7_6detail26Sm90ImplicitGemmTileTraitsINSA_13SM90_TMA_LOADENSA_14ComposedLayoutINSA_7SwizzleILi3ELi4ELi3EEENSA_18smem_ptr_flag_bitsILi16EEENSV_INSB_IJNSB_IJSI_SE_EEENSB_IJNSC_ILi8EEES1C_EEENSB_IJSE_NSC_ILi14EEEEEEEEENSB_IJNSB_IJSE_SX_EEENSB_IJSI_NSC_ILi512EEEEEENSB_IJSX_NSC_ILi4096EEEEEEEEEEEEEvEENS14_INSA_30SM90_TMA_LOAD_IM2COL_MULTICASTES1O_vEEEENS_8epilogue10collective6detail29Sm90TmaWarpSpecializedAdapterINS1U_15DefaultEpilogueISL_NSB_IJlNSB_IJSE_lllEEESX_EEES1Z_NS1T_6thread17LinearCombinationISL_Li1EffLNS20_9ScaleType4KindE0ELNS_15FloatRoundStyleE2ESL_EENS_4gemm15EpilogueDefaultEEEEEvvEEEEvNT_6ParamsE:
	.zero		1664


//--------------------- SYMBOLS --------------------------

	.type		.nv.reservedSmem.offset0,@object
	.size		.nv.reservedSmem.offset0,0x4
